//
// Generated by NVIDIA NVVM Compiler
//
// Compiler Build ID: CL-36424714
// Cuda compilation tools, release 13.0, V13.0.88
// Based on NVVM 20.0.0
//

.version 9.0
.target sm_100
.address_size 64

	// .globl	_Z9addKernelPiPKiS1_

.visible .entry _Z9addKernelPiPKiS1_(
	.param .u64 .ptr .align 1 _Z9addKernelPiPKiS1__param_0,
	.param .u64 .ptr .align 1 _Z9addKernelPiPKiS1__param_1,
	.param .u64 .ptr .align 1 _Z9addKernelPiPKiS1__param_2
)
{
	.reg .b32 	%r<5>;
	.reg .b64 	%rd<11>;

	ld.param.u64 	%rd1, [_Z9addKernelPiPKiS1__param_0];
	ld.param.u64 	%rd2, [_Z9addKernelPiPKiS1__param_1];
	ld.param.u64 	%rd3, [_Z9addKernelPiPKiS1__param_2];
	cvta.to.global.u64 	%rd4, %rd1;
	cvta.to.global.u64 	%rd5, %rd3;
	cvta.to.global.u64 	%rd6, %rd2;
	mov.u32 	%r1, %tid.x;
	mul.wide.u32 	%rd7, %r1, 4;
	add.s64 	%rd8, %rd6, %rd7;
	ld.global.u32 	%r2, [%rd8];
	add.s64 	%rd9, %rd5, %rd7;
	ld.global.u32 	%r3, [%rd9];
	add.s32 	%r4, %r3, %r2;
	add.s64 	%rd10, %rd4, %rd7;
	st.global.u32 	[%rd10], %r4;
	ret;

}
	// .globl	_Z18NFOVUnbinnedKernelPtS_PKh
.visible .entry _Z18NFOVUnbinnedKernelPtS_PKh(
	.param .u64 .ptr .align 1 _Z18NFOVUnbinnedKernelPtS_PKh_param_0,
	.param .u64 .ptr .align 1 _Z18NFOVUnbinnedKernelPtS_PKh_param_1,
	.param .u64 .ptr .align 1 _Z18NFOVUnbinnedKernelPtS_PKh_param_2
)
{
	.reg .pred 	%p<81>;
	.reg .b16 	%rs<8>;
	.reg .b32 	%r<101>;
	.reg .b32 	%f<412>;
	.reg .b64 	%rd<12>;
	.reg .b64 	%fd<32>;

	ld.param.u64 	%rd1, [_Z18NFOVUnbinnedKernelPtS_PKh_param_0];
	ld.param.u64 	%rd2, [_Z18NFOVUnbinnedKernelPtS_PKh_param_1];
	ld.param.u64 	%rd3, [_Z18NFOVUnbinnedKernelPtS_PKh_param_2];
	mov.u32 	%r30, %tid.x;
	mov.u32 	%r31, %ctaid.x;
	mov.u32 	%r32, %ntid.x;
	mad.lo.s32 	%r1, %r31, %r32, %r30;
	mul.hi.s32 	%r33, %r1, 1717986919;
	shr.u32 	%r34, %r33, 31;
	shr.s32 	%r35, %r33, 8;
	add.s32 	%r36, %r35, %r34;
	mul.lo.s32 	%r37, %r36, 640;
	sub.s32 	%r38, %r1, %r37;
	cvt.u16.u32 	%rs1, %r38;
	mul.hi.s16 	%rs2, %rs1, 26215;
	shr.u16 	%rs3, %rs2, 15;
	shr.s16 	%rs4, %rs2, 1;
	add.s16 	%rs5, %rs4, %rs3;
	mul.wide.s16 	%r39, %rs5, 8;
	mul.lo.s16 	%rs6, %rs5, 5;
	sub.s16 	%rs7, %rs1, %rs6;
	cvt.s32.s16 	%r40, %rs7;
	shl.b32 	%r41, %r36, 10;
	add.s32 	%r42, %r41, %r40;
	add.s32 	%r43, %r42, %r39;
	cvta.to.global.u64 	%rd4, %rd3;
	cvt.s64.s32 	%rd5, %r43;
	add.s64 	%rd6, %rd4, %rd5;
	ld.global.u8 	%r44, [%rd6+256];
	setp.gt.u32 	%p1, %r44, 63;
	sub.s32 	%r45, 64, %r44;
	selp.b32 	%r46, %r45, %r44, %p1;
	cvt.rn.f32.s32 	%f67, %r46;
	ld.global.u8 	%r47, [%rd6+590336];
	setp.gt.u32 	%p2, %r47, 63;
	sub.s32 	%r48, 64, %r47;
	selp.b32 	%r49, %r48, %r47, %p2;
	cvt.rn.f32.s32 	%f68, %r49;
	ld.global.u8 	%r50, [%rd6+1180416];
	setp.gt.u32 	%p3, %r50, 63;
	sub.s32 	%r51, 64, %r50;
	selp.b32 	%r52, %r51, %r50, %p3;
	ld.global.u8 	%r53, [%rd6+1769472];
	setp.gt.u32 	%p4, %r53, 63;
	sub.s32 	%r54, 64, %r53;
	selp.b32 	%r55, %r54, %r53, %p4;
	cvt.rn.f32.s32 	%f69, %r55;
	ld.global.u8 	%r56, [%rd6+2359552];
	setp.gt.u32 	%p5, %r56, 63;
	sub.s32 	%r57, 64, %r56;
	selp.b32 	%r58, %r57, %r56, %p5;
	cvt.rn.f32.s32 	%f70, %r58;
	ld.global.u8 	%r59, [%rd6+2949632];
	setp.gt.u32 	%p6, %r59, 63;
	sub.s32 	%r60, 64, %r59;
	selp.b32 	%r61, %r60, %r59, %p6;
	ld.global.u8 	%r62, [%rd6+3539712];
	setp.gt.u32 	%p7, %r62, 63;
	sub.s32 	%r63, 64, %r62;
	selp.b32 	%r64, %r63, %r62, %p7;
	cvt.rn.f32.s32 	%f71, %r64;
	ld.global.u8 	%r65, [%rd6+4128768];
	setp.gt.u32 	%p8, %r65, 63;
	sub.s32 	%r66, 64, %r65;
	selp.b32 	%r67, %r66, %r65, %p8;
	cvt.rn.f32.s32 	%f72, %r67;
	ld.global.u8 	%r68, [%rd6+4718848];
	setp.gt.u32 	%p9, %r68, 63;
	sub.s32 	%r69, 64, %r68;
	selp.b32 	%r70, %r69, %r68, %p9;
	add.s32 	%r71, %r46, %r52;
	cvt.rn.f32.s32 	%f73, %r71;
	mul.f32 	%f1, %f73, 0f3F000000;
	sub.f32 	%f74, %f67, %f1;
	sub.f32 	%f75, %f68, %f1;
	abs.f32 	%f76, %f75;
	abs.f32 	%f77, %f74;
	setp.gt.f32 	%p10, %f77, %f76;
	selp.f32 	%f78, %f77, %f76, %p10;
	selp.f32 	%f79, %f76, %f77, %p10;
	div.rn.f32 	%f80, %f79, %f78;
	mul.f32 	%f81, %f80, %f80;
	fma.rn.f32 	%f82, %f81, 0f3B33710B, 0fBC807748;
	fma.rn.f32 	%f83, %f82, %f81, 0f3D2CDAB2;
	fma.rn.f32 	%f84, %f83, %f81, 0fBD992D10;
	fma.rn.f32 	%f85, %f84, %f81, 0f3DD9EA6C;
	fma.rn.f32 	%f86, %f85, %f81, 0fBE117CB1;
	fma.rn.f32 	%f87, %f86, %f81, 0f3E4CBCE0;
	fma.rn.f32 	%f88, %f87, %f81, 0fBEAAAA7D;
	mul.f32 	%f89, %f81, %f88;
	fma.rn.f32 	%f90, %f89, %f80, %f80;
	neg.f32 	%f91, %f90;
	fma.rn.f32 	%f92, 0f3F6EE581, 0f3FD774EB, %f91;
	selp.f32 	%f93, %f92, %f90, %p10;
	selp.f32 	%f94, 0f3F6EE581, 0f3FEEE581, %p10;
	selp.f32 	%f95, %f90, %f91, %p10;
	mov.b32 	%r72, %f75;
	fma.rn.f32 	%f96, %f94, 0f3FD774EB, %f95;
	setp.lt.s32 	%p11, %r72, 0;
	selp.f32 	%f97, %f96, %f93, %p11;
	add.f32 	%f98, %f76, %f77;
	setp.eq.f32 	%p12, %f78, 0f00000000;
	selp.f32 	%f99, 0f40490FDB, 0f00000000, %p11;
	setp.eq.f32 	%p13, %f76, %f77;
	selp.f32 	%f100, 0f4016CBE4, 0f3F490FDB, %p11;
	selp.f32 	%f101, %f100, %f97, %p13;
	selp.f32 	%f102, %f99, %f101, %p12;
	abs.f32 	%f103, %f98;
	setp.nan.f32 	%p14, %f103, %f103;
	copysign.f32 	%f104, %f74, %f102;
	selp.f32 	%f105, %f98, %f104, %p14;
	add.s32 	%r73, %r55, %r61;
	cvt.rn.f32.s32 	%f106, %r73;
	mul.f32 	%f2, %f106, 0f3F000000;
	sub.f32 	%f107, %f69, %f2;
	sub.f32 	%f108, %f70, %f2;
	abs.f32 	%f109, %f108;
	abs.f32 	%f110, %f107;
	setp.gt.f32 	%p15, %f110, %f109;
	selp.f32 	%f111, %f110, %f109, %p15;
	selp.f32 	%f112, %f109, %f110, %p15;
	div.rn.f32 	%f113, %f112, %f111;
	mul.f32 	%f114, %f113, %f113;
	fma.rn.f32 	%f115, %f114, 0f3B33710B, 0fBC807748;
	fma.rn.f32 	%f116, %f115, %f114, 0f3D2CDAB2;
	fma.rn.f32 	%f117, %f116, %f114, 0fBD992D10;
	fma.rn.f32 	%f118, %f117, %f114, 0f3DD9EA6C;
	fma.rn.f32 	%f119, %f118, %f114, 0fBE117CB1;
	fma.rn.f32 	%f120, %f119, %f114, 0f3E4CBCE0;
	fma.rn.f32 	%f121, %f120, %f114, 0fBEAAAA7D;
	mul.f32 	%f122, %f114, %f121;
	fma.rn.f32 	%f123, %f122, %f113, %f113;
	neg.f32 	%f124, %f123;
	fma.rn.f32 	%f125, 0f3F6EE581, 0f3FD774EB, %f124;
	selp.f32 	%f126, %f125, %f123, %p15;
	selp.f32 	%f127, 0f3F6EE581, 0f3FEEE581, %p15;
	selp.f32 	%f128, %f123, %f124, %p15;
	mov.b32 	%r74, %f108;
	fma.rn.f32 	%f129, %f127, 0f3FD774EB, %f128;
	setp.lt.s32 	%p16, %r74, 0;
	selp.f32 	%f130, %f129, %f126, %p16;
	add.f32 	%f131, %f109, %f110;
	setp.eq.f32 	%p17, %f111, 0f00000000;
	selp.f32 	%f132, 0f40490FDB, 0f00000000, %p16;
	setp.eq.f32 	%p18, %f109, %f110;
	selp.f32 	%f133, 0f4016CBE4, 0f3F490FDB, %p16;
	selp.f32 	%f134, %f133, %f130, %p18;
	selp.f32 	%f135, %f132, %f134, %p17;
	abs.f32 	%f136, %f131;
	setp.nan.f32 	%p19, %f136, %f136;
	copysign.f32 	%f137, %f107, %f135;
	selp.f32 	%f3, %f131, %f137, %p19;
	add.s32 	%r75, %r64, %r70;
	cvt.rn.f32.s32 	%f138, %r75;
	mul.f32 	%f4, %f138, 0f3F000000;
	sub.f32 	%f139, %f71, %f4;
	sub.f32 	%f140, %f72, %f4;
	abs.f32 	%f141, %f140;
	abs.f32 	%f142, %f139;
	setp.gt.f32 	%p20, %f142, %f141;
	selp.f32 	%f143, %f142, %f141, %p20;
	selp.f32 	%f144, %f141, %f142, %p20;
	div.rn.f32 	%f145, %f144, %f143;
	mul.f32 	%f146, %f145, %f145;
	fma.rn.f32 	%f147, %f146, 0f3B33710B, 0fBC807748;
	fma.rn.f32 	%f148, %f147, %f146, 0f3D2CDAB2;
	fma.rn.f32 	%f149, %f148, %f146, 0fBD992D10;
	fma.rn.f32 	%f150, %f149, %f146, 0f3DD9EA6C;
	fma.rn.f32 	%f151, %f150, %f146, 0fBE117CB1;
	fma.rn.f32 	%f152, %f151, %f146, 0f3E4CBCE0;
	fma.rn.f32 	%f153, %f152, %f146, 0fBEAAAA7D;
	mul.f32 	%f154, %f146, %f153;
	fma.rn.f32 	%f155, %f154, %f145, %f145;
	neg.f32 	%f156, %f155;
	fma.rn.f32 	%f157, 0f3F6EE581, 0f3FD774EB, %f156;
	selp.f32 	%f158, %f157, %f155, %p20;
	selp.f32 	%f159, 0f3F6EE581, 0f3FEEE581, %p20;
	selp.f32 	%f160, %f155, %f156, %p20;
	mov.b32 	%r76, %f140;
	fma.rn.f32 	%f161, %f159, 0f3FD774EB, %f160;
	setp.lt.s32 	%p21, %r76, 0;
	selp.f32 	%f162, %f161, %f158, %p21;
	add.f32 	%f163, %f141, %f142;
	setp.eq.f32 	%p22, %f143, 0f00000000;
	selp.f32 	%f164, 0f40490FDB, 0f00000000, %p21;
	setp.eq.f32 	%p23, %f141, %f142;
	selp.f32 	%f165, 0f4016CBE4, 0f3F490FDB, %p21;
	selp.f32 	%f166, %f165, %f162, %p23;
	selp.f32 	%f167, %f164, %f166, %p22;
	abs.f32 	%f168, %f163;
	setp.nan.f32 	%p24, %f168, %f168;
	copysign.f32 	%f169, %f139, %f167;
	selp.f32 	%f5, %f163, %f169, %p24;
	cvt.rn.f32.s32 	%f6, %r38;
	mul.f32 	%f170, %f6, 0fC02CCCCD;
	div.rn.f32 	%f171, %f170, 0f43480000;
	add.f32 	%f7, %f105, %f171;
	abs.f32 	%f401, %f7;
	setp.lt.f32 	%p25, %f401, 0f40C90FDB;
	@%p25 bra 	$L__BB1_11;
	setp.gtu.f32 	%p26, %f401, 0f4C490FDB;
	@%p26 bra 	$L__BB1_8;
	mov.f32 	%f172, 0f40C90FDB;
	div.approx.f32 	%f173, %f401, %f172;
	cvt.rzi.f32.f32 	%f399, %f173;
	fma.rn.f32 	%f10, %f399, 0fC0C90FDB, %f401;
	mov.b32 	%r2, %f10;
	setp.lt.u32 	%p27, %r2, 1086918619;
	@%p27 bra 	$L__BB1_7;
	setp.lt.u32 	%p28, %r2, -2147483647;
	@%p28 bra 	$L__BB1_5;
	add.f32 	%f177, %f399, 0fBF800000;
	setp.lt.f32 	%p31, %f10, 0fC0C90FDB;
	add.f32 	%f178, %f177, 0fBF800000;
	selp.f32 	%f399, %f178, %f177, %p31;
	bra.uni 	$L__BB1_7;
$L__BB1_5:
	add.f32 	%f399, %f399, 0f3F800000;
	setp.ltu.f32 	%p29, %f10, 0f41490FDB;
	@%p29 bra 	$L__BB1_7;
	add.f32 	%f174, %f399, 0f3F800000;
	fma.rn.f32 	%f175, 0f40C90FDB, 0fC0400000, %f10;
	setp.ge.f32 	%p30, %f175, 0f00000000;
	add.f32 	%f176, %f174, 0f3F800000;
	selp.f32 	%f399, %f176, %f174, %p30;
$L__BB1_7:
	fma.rn.f32 	%f401, %f399, 0fC0C90FDB, %f401;
	bra.uni 	$L__BB1_11;
$L__BB1_8:
	mov.b32 	%r3, %f401;
	and.b32  	%r77, %r3, 8388607;
	or.b32  	%r93, %r77, 1065353216;
	mov.b32 	%f400, %r93;
	and.b32  	%r78, %r3, -8388608;
	add.s32 	%r94, %r78, -1082130432;
	setp.eq.s32 	%p32, %r94, 0;
	@%p32 bra 	$L__BB1_10;
$L__BB1_9:
	min.u32 	%r79, %r94, 192937984;
	add.s32 	%r80, %r93, %r79;
	mov.b32 	%f179, %r80;
	mul.f32 	%f180, %f179, 0f3F22F983;
	fma.rn.f32 	%f181, %f180, 0fBFC90FDB, %f179;
	fma.rn.f32 	%f182, %f181, 0f3F22F983, %f180;
	fma.rn.f32 	%f183, %f182, 0fBFC90FDB, %f179;
	mov.f32 	%f184, 0f3F22F983;
	fma.rz.f32 	%f185, %f183, %f184, %f182;
	cvt.rzi.f32.f32 	%f186, %f185;
	fma.rn.f32 	%f400, %f186, 0fBFC90FDB, %f179;
	sub.s32 	%r94, %r94, %r79;
	mov.b32 	%r93, %f400;
	setp.ne.s32 	%p33, %r94, 0;
	setp.ne.s32 	%p34, %r93, 0;
	and.pred  	%p35, %p33, %p34;
	@%p35 bra 	$L__BB1_9;
$L__BB1_10:
	setp.gt.u32 	%p36, %r3, 2139095039;
	selp.f32 	%f188, 0f7FFFFFFF, 0f4C000000, %p36;
	mul.f32 	%f189, %f400, 0f34000000;
	mul.f32 	%f401, %f188, %f189;
$L__BB1_11:
	abs.f32 	%f190, %f401;
	setp.nan.f32 	%p37, %f190, %f190;
	copysign.f32 	%f191, %f7, %f401;
	selp.f32 	%f21, %f401, %f191, %p37;
	mul.f32 	%f192, %f6, 0fC0233333;
	div.rn.f32 	%f193, %f192, 0f43480000;
	add.f32 	%f22, %f3, %f193;
	abs.f32 	%f404, %f22;
	setp.lt.f32 	%p38, %f404, 0f40C90FDB;
	@%p38 bra 	$L__BB1_22;
	setp.gtu.f32 	%p39, %f404, 0f4C490FDB;
	@%p39 bra 	$L__BB1_19;
	mov.f32 	%f194, 0f40C90FDB;
	div.approx.f32 	%f195, %f404, %f194;
	cvt.rzi.f32.f32 	%f402, %f195;
	fma.rn.f32 	%f25, %f402, 0fC0C90FDB, %f404;
	mov.b32 	%r10, %f25;
	setp.lt.u32 	%p40, %r10, 1086918619;
	@%p40 bra 	$L__BB1_18;
	setp.lt.u32 	%p41, %r10, -2147483647;
	@%p41 bra 	$L__BB1_16;
	add.f32 	%f199, %f402, 0fBF800000;
	setp.lt.f32 	%p44, %f25, 0fC0C90FDB;
	add.f32 	%f200, %f199, 0fBF800000;
	selp.f32 	%f402, %f200, %f199, %p44;
	bra.uni 	$L__BB1_18;
$L__BB1_16:
	add.f32 	%f402, %f402, 0f3F800000;
	setp.ltu.f32 	%p42, %f25, 0f41490FDB;
	@%p42 bra 	$L__BB1_18;
	add.f32 	%f196, %f402, 0f3F800000;
	fma.rn.f32 	%f197, 0f40C90FDB, 0fC0400000, %f25;
	setp.ge.f32 	%p43, %f197, 0f00000000;
	add.f32 	%f198, %f196, 0f3F800000;
	selp.f32 	%f402, %f198, %f196, %p43;
$L__BB1_18:
	fma.rn.f32 	%f404, %f402, 0fC0C90FDB, %f404;
	bra.uni 	$L__BB1_22;
$L__BB1_19:
	mov.b32 	%r11, %f404;
	and.b32  	%r81, %r11, 8388607;
	or.b32  	%r95, %r81, 1065353216;
	mov.b32 	%f403, %r95;
	and.b32  	%r82, %r11, -8388608;
	add.s32 	%r96, %r82, -1082130432;
	setp.eq.s32 	%p45, %r96, 0;
	@%p45 bra 	$L__BB1_21;
$L__BB1_20:
	min.u32 	%r83, %r96, 192937984;
	add.s32 	%r84, %r95, %r83;
	mov.b32 	%f201, %r84;
	mul.f32 	%f202, %f201, 0f3F22F983;
	fma.rn.f32 	%f203, %f202, 0fBFC90FDB, %f201;
	fma.rn.f32 	%f204, %f203, 0f3F22F983, %f202;
	fma.rn.f32 	%f205, %f204, 0fBFC90FDB, %f201;
	mov.f32 	%f206, 0f3F22F983;
	fma.rz.f32 	%f207, %f205, %f206, %f204;
	cvt.rzi.f32.f32 	%f208, %f207;
	fma.rn.f32 	%f403, %f208, 0fBFC90FDB, %f201;
	sub.s32 	%r96, %r96, %r83;
	mov.b32 	%r95, %f403;
	setp.ne.s32 	%p46, %r96, 0;
	setp.ne.s32 	%p47, %r95, 0;
	and.pred  	%p48, %p46, %p47;
	@%p48 bra 	$L__BB1_20;
$L__BB1_21:
	setp.gt.u32 	%p49, %r11, 2139095039;
	selp.f32 	%f210, 0f7FFFFFFF, 0f4C000000, %p49;
	mul.f32 	%f211, %f403, 0f34000000;
	mul.f32 	%f404, %f210, %f211;
$L__BB1_22:
	abs.f32 	%f212, %f404;
	setp.nan.f32 	%p50, %f212, %f212;
	copysign.f32 	%f213, %f22, %f404;
	selp.f32 	%f36, %f404, %f213, %p50;
	mul.f32 	%f214, %f6, 0fBF866666;
	div.rn.f32 	%f215, %f214, 0f43480000;
	add.f32 	%f37, %f5, %f215;
	abs.f32 	%f407, %f37;
	setp.lt.f32 	%p51, %f407, 0f40C90FDB;
	@%p51 bra 	$L__BB1_33;
	setp.gtu.f32 	%p52, %f407, 0f4C490FDB;
	@%p52 bra 	$L__BB1_30;
	mov.f32 	%f216, 0f40C90FDB;
	div.approx.f32 	%f217, %f407, %f216;
	cvt.rzi.f32.f32 	%f405, %f217;
	fma.rn.f32 	%f40, %f405, 0fC0C90FDB, %f407;
	mov.b32 	%r18, %f40;
	setp.lt.u32 	%p53, %r18, 1086918619;
	@%p53 bra 	$L__BB1_29;
	setp.lt.u32 	%p54, %r18, -2147483647;
	@%p54 bra 	$L__BB1_27;
	add.f32 	%f221, %f405, 0fBF800000;
	setp.lt.f32 	%p57, %f40, 0fC0C90FDB;
	add.f32 	%f222, %f221, 0fBF800000;
	selp.f32 	%f405, %f222, %f221, %p57;
	bra.uni 	$L__BB1_29;
$L__BB1_27:
	add.f32 	%f405, %f405, 0f3F800000;
	setp.ltu.f32 	%p55, %f40, 0f41490FDB;
	@%p55 bra 	$L__BB1_29;
	add.f32 	%f218, %f405, 0f3F800000;
	fma.rn.f32 	%f219, 0f40C90FDB, 0fC0400000, %f40;
	setp.ge.f32 	%p56, %f219, 0f00000000;
	add.f32 	%f220, %f218, 0f3F800000;
	selp.f32 	%f405, %f220, %f218, %p56;
$L__BB1_29:
	fma.rn.f32 	%f407, %f405, 0fC0C90FDB, %f407;
	bra.uni 	$L__BB1_33;
$L__BB1_30:
	mov.b32 	%r19, %f407;
	and.b32  	%r85, %r19, 8388607;
	or.b32  	%r97, %r85, 1065353216;
	mov.b32 	%f406, %r97;
	and.b32  	%r86, %r19, -8388608;
	add.s32 	%r98, %r86, -1082130432;
	setp.eq.s32 	%p58, %r98, 0;
	@%p58 bra 	$L__BB1_32;
$L__BB1_31:
	min.u32 	%r87, %r98, 192937984;
	add.s32 	%r88, %r97, %r87;
	mov.b32 	%f223, %r88;
	mul.f32 	%f224, %f223, 0f3F22F983;
	fma.rn.f32 	%f225, %f224, 0fBFC90FDB, %f223;
	fma.rn.f32 	%f226, %f225, 0f3F22F983, %f224;
	fma.rn.f32 	%f227, %f226, 0fBFC90FDB, %f223;
	mov.f32 	%f228, 0f3F22F983;
	fma.rz.f32 	%f229, %f227, %f228, %f226;
	cvt.rzi.f32.f32 	%f230, %f229;
	fma.rn.f32 	%f406, %f230, 0fBFC90FDB, %f223;
	sub.s32 	%r98, %r98, %r87;
	mov.b32 	%r97, %f406;
	setp.ne.s32 	%p59, %r98, 0;
	setp.ne.s32 	%p60, %r97, 0;
	and.pred  	%p61, %p59, %p60;
	@%p61 bra 	$L__BB1_31;
$L__BB1_32:
	setp.gt.u32 	%p62, %r19, 2139095039;
	selp.f32 	%f232, 0f7FFFFFFF, 0f4C000000, %p62;
	mul.f32 	%f233, %f406, 0f34000000;
	mul.f32 	%f407, %f232, %f233;
$L__BB1_33:
	abs.f32 	%f236, %f407;
	setp.nan.f32 	%p63, %f236, %f236;
	copysign.f32 	%f237, %f37, %f407;
	selp.f32 	%f238, %f407, %f237, %p63;
	setp.lt.f32 	%p64, %f21, 0f00000000;
	cvt.f64.f32 	%fd3, %f21;
	add.f64 	%fd4, %fd3, 0d401921FB54442D18;
	cvt.rn.f32.f64 	%f239, %fd4;
	selp.f32 	%f240, %f239, %f21, %p64;
	setp.lt.f32 	%p65, %f36, 0f00000000;
	cvt.f64.f32 	%fd5, %f36;
	add.f64 	%fd6, %fd5, 0d401921FB54442D18;
	cvt.rn.f32.f64 	%f241, %fd6;
	selp.f32 	%f242, %f241, %f36, %p65;
	setp.lt.f32 	%p66, %f238, 0f00000000;
	cvt.f64.f32 	%fd7, %f238;
	add.f64 	%fd8, %fd7, 0d401921FB54442D18;
	cvt.rn.f32.f64 	%f243, %fd8;
	selp.f32 	%f244, %f243, %f238, %p66;
	cvt.f64.f32 	%fd9, %f240;
	cvt.f64.f32 	%fd1, %f242;
	cvt.f64.f32 	%fd2, %f244;
	add.f64 	%fd10, %fd2, 0d0000000000000000;
	fma.rn.f64 	%fd11, %fd10, 0d3FDD315DAD31B625, 0dBFF0D91680000000;
	cvt.rn.f32.f64 	%f51, %fd11;
	add.f64 	%fd12, %fd9, 0d0000000000000000;
	fma.rn.f64 	%fd13, %fd12, 0d3FBDE7E5E2DA2A95, 0dBFD3333340000000;
	cvt.rn.f32.f64 	%f52, %fd13;
	add.f64 	%fd14, %fd9, 0d401921FB54442D18;
	fma.rn.f64 	%fd15, %fd14, 0d3FBDE7E5E2DA2A95, 0dBFD3333340000000;
	cvt.rn.f32.f64 	%f53, %fd15;
	add.f64 	%fd16, %fd9, 0d402921FB54442D18;
	fma.rn.f64 	%fd17, %fd16, 0d3FBDE7E5E2DA2A95, 0dBFD3333340000000;
	cvt.rn.f32.f64 	%f54, %fd17;
	add.f64 	%fd18, %fd9, 0d4032D97C7F3321D2;
	fma.rn.f64 	%fd19, %fd18, 0d3FBDE7E5E2DA2A95, 0dBFD3333340000000;
	cvt.rn.f32.f64 	%f55, %fd19;
	add.f64 	%fd20, %fd9, 0d403921FB54442D18;
	fma.rn.f64 	%fd21, %fd20, 0d3FBDE7E5E2DA2A95, 0dBFD3333340000000;
	cvt.rn.f32.f64 	%f56, %fd21;
	add.f64 	%fd22, %fd9, 0d403F6A7A2955385E;
	fma.rn.f64 	%fd23, %fd22, 0d3FBDE7E5E2DA2A95, 0dBFD3333340000000;
	cvt.rn.f32.f64 	%f57, %fd23;
	mov.f32 	%f411, 0f00000000;
	mov.f32 	%f410, 0f7F7FFFFF;
	mov.b32 	%r99, 0;
$L__BB1_34:
	cvt.rn.f32.u32 	%f245, %r99;
	add.f32 	%f246, %f245, %f245;
	cvt.f64.f32 	%fd24, %f246;
	fma.rn.f64 	%fd25, %fd24, 0d400921FB54442D18, %fd1;
	fma.rn.f64 	%fd26, %fd25, 0d3FBFB2D59671593C, 0dBFD6D91680000000;
	cvt.rn.f32.f64 	%f247, %fd26;
	add.f32 	%f248, %f52, %f247;
	add.f32 	%f249, %f248, %f51;
	div.rn.f32 	%f250, %f249, 0f40400000;
	sub.f32 	%f251, %f52, %f250;
	sub.f32 	%f252, %f247, %f250;
	mul.f32 	%f253, %f252, %f252;
	fma.rn.f32 	%f254, %f251, %f251, %f253;
	sub.f32 	%f255, %f51, %f250;
	fma.rn.f32 	%f256, %f255, %f255, %f254;
	div.rn.f32 	%f257, %f256, 0f40400000;
	setp.lt.f32 	%p67, %f257, %f410;
	selp.f32 	%f258, %f250, %f411, %p67;
	selp.f32 	%f259, %f257, %f410, %p67;
	add.f32 	%f260, %f53, %f247;
	add.f32 	%f261, %f260, %f51;
	div.rn.f32 	%f262, %f261, 0f40400000;
	sub.f32 	%f263, %f53, %f262;
	sub.f32 	%f264, %f247, %f262;
	mul.f32 	%f265, %f264, %f264;
	fma.rn.f32 	%f266, %f263, %f263, %f265;
	sub.f32 	%f267, %f51, %f262;
	fma.rn.f32 	%f268, %f267, %f267, %f266;
	div.rn.f32 	%f269, %f268, 0f40400000;
	setp.lt.f32 	%p68, %f269, %f259;
	selp.f32 	%f270, %f262, %f258, %p68;
	selp.f32 	%f271, %f269, %f259, %p68;
	add.f32 	%f272, %f54, %f247;
	add.f32 	%f273, %f272, %f51;
	div.rn.f32 	%f274, %f273, 0f40400000;
	sub.f32 	%f275, %f54, %f274;
	sub.f32 	%f276, %f247, %f274;
	mul.f32 	%f277, %f276, %f276;
	fma.rn.f32 	%f278, %f275, %f275, %f277;
	sub.f32 	%f279, %f51, %f274;
	fma.rn.f32 	%f280, %f279, %f279, %f278;
	div.rn.f32 	%f281, %f280, 0f40400000;
	setp.lt.f32 	%p69, %f281, %f271;
	selp.f32 	%f282, %f274, %f270, %p69;
	selp.f32 	%f283, %f281, %f271, %p69;
	add.f32 	%f284, %f55, %f247;
	add.f32 	%f285, %f284, %f51;
	div.rn.f32 	%f286, %f285, 0f40400000;
	sub.f32 	%f287, %f55, %f286;
	sub.f32 	%f288, %f247, %f286;
	mul.f32 	%f289, %f288, %f288;
	fma.rn.f32 	%f290, %f287, %f287, %f289;
	sub.f32 	%f291, %f51, %f286;
	fma.rn.f32 	%f292, %f291, %f291, %f290;
	div.rn.f32 	%f293, %f292, 0f40400000;
	setp.lt.f32 	%p70, %f293, %f283;
	selp.f32 	%f294, %f286, %f282, %p70;
	selp.f32 	%f295, %f293, %f283, %p70;
	add.f32 	%f296, %f56, %f247;
	add.f32 	%f297, %f296, %f51;
	div.rn.f32 	%f298, %f297, 0f40400000;
	sub.f32 	%f299, %f56, %f298;
	sub.f32 	%f300, %f247, %f298;
	mul.f32 	%f301, %f300, %f300;
	fma.rn.f32 	%f302, %f299, %f299, %f301;
	sub.f32 	%f303, %f51, %f298;
	fma.rn.f32 	%f304, %f303, %f303, %f302;
	div.rn.f32 	%f305, %f304, 0f40400000;
	setp.lt.f32 	%p71, %f305, %f295;
	selp.f32 	%f306, %f298, %f294, %p71;
	selp.f32 	%f307, %f305, %f295, %p71;
	add.f32 	%f308, %f57, %f247;
	add.f32 	%f309, %f308, %f51;
	div.rn.f32 	%f310, %f309, 0f40400000;
	sub.f32 	%f311, %f57, %f310;
	sub.f32 	%f312, %f247, %f310;
	mul.f32 	%f313, %f312, %f312;
	fma.rn.f32 	%f314, %f311, %f311, %f313;
	sub.f32 	%f315, %f51, %f310;
	fma.rn.f32 	%f316, %f315, %f315, %f314;
	div.rn.f32 	%f317, %f316, 0f40400000;
	setp.lt.f32 	%p72, %f317, %f307;
	selp.f32 	%f411, %f310, %f306, %p72;
	selp.f32 	%f410, %f317, %f307, %p72;
	add.s32 	%r99, %r99, 1;
	setp.ne.s32 	%p73, %r99, 6;
	@%p73 bra 	$L__BB1_34;
	add.f64 	%fd27, %fd2, 0d401921FB54442D18;
	fma.rn.f64 	%fd28, %fd27, 0d3FDD315DAD31B625, 0dBFF0D91680000000;
	cvt.rn.f32.f64 	%f62, %fd28;
	mov.b32 	%r100, 0;
$L__BB1_36:
	cvt.rn.f32.u32 	%f318, %r100;
	add.f32 	%f319, %f318, %f318;
	cvt.f64.f32 	%fd29, %f319;
	fma.rn.f64 	%fd30, %fd29, 0d400921FB54442D18, %fd1;
	fma.rn.f64 	%fd31, %fd30, 0d3FBFB2D59671593C, 0dBFD6D91680000000;
	cvt.rn.f32.f64 	%f320, %fd31;
	add.f32 	%f321, %f52, %f320;
	add.f32 	%f322, %f321, %f62;
	div.rn.f32 	%f323, %f322, 0f40400000;
	sub.f32 	%f324, %f52, %f323;
	sub.f32 	%f325, %f320, %f323;
	mul.f32 	%f326, %f325, %f325;
	fma.rn.f32 	%f327, %f324, %f324, %f326;
	sub.f32 	%f328, %f62, %f323;
	fma.rn.f32 	%f329, %f328, %f328, %f327;
	div.rn.f32 	%f330, %f329, 0f40400000;
	setp.lt.f32 	%p74, %f330, %f410;
	selp.f32 	%f331, %f323, %f411, %p74;
	selp.f32 	%f332, %f330, %f410, %p74;
	add.f32 	%f333, %f53, %f320;
	add.f32 	%f334, %f333, %f62;
	div.rn.f32 	%f335, %f334, 0f40400000;
	sub.f32 	%f336, %f53, %f335;
	sub.f32 	%f337, %f320, %f335;
	mul.f32 	%f338, %f337, %f337;
	fma.rn.f32 	%f339, %f336, %f336, %f338;
	sub.f32 	%f340, %f62, %f335;
	fma.rn.f32 	%f341, %f340, %f340, %f339;
	div.rn.f32 	%f342, %f341, 0f40400000;
	setp.lt.f32 	%p75, %f342, %f332;
	selp.f32 	%f343, %f335, %f331, %p75;
	selp.f32 	%f344, %f342, %f332, %p75;
	add.f32 	%f345, %f54, %f320;
	add.f32 	%f346, %f345, %f62;
	div.rn.f32 	%f347, %f346, 0f40400000;
	sub.f32 	%f348, %f54, %f347;
	sub.f32 	%f349, %f320, %f347;
	mul.f32 	%f350, %f349, %f349;
	fma.rn.f32 	%f351, %f348, %f348, %f350;
	sub.f32 	%f352, %f62, %f347;
	fma.rn.f32 	%f353, %f352, %f352, %f351;
	div.rn.f32 	%f354, %f353, 0f40400000;
	setp.lt.f32 	%p76, %f354, %f344;
	selp.f32 	%f355, %f347, %f343, %p76;
	selp.f32 	%f356, %f354, %f344, %p76;
	add.f32 	%f357, %f55, %f320;
	add.f32 	%f358, %f357, %f62;
	div.rn.f32 	%f359, %f358, 0f40400000;
	sub.f32 	%f360, %f55, %f359;
	sub.f32 	%f361, %f320, %f359;
	mul.f32 	%f362, %f361, %f361;
	fma.rn.f32 	%f363, %f360, %f360, %f362;
	sub.f32 	%f364, %f62, %f359;
	fma.rn.f32 	%f365, %f364, %f364, %f363;
	div.rn.f32 	%f366, %f365, 0f40400000;
	setp.lt.f32 	%p77, %f366, %f356;
	selp.f32 	%f367, %f359, %f355, %p77;
	selp.f32 	%f368, %f366, %f356, %p77;
	add.f32 	%f369, %f56, %f320;
	add.f32 	%f370, %f369, %f62;
	div.rn.f32 	%f371, %f370, 0f40400000;
	sub.f32 	%f372, %f56, %f371;
	sub.f32 	%f373, %f320, %f371;
	mul.f32 	%f374, %f373, %f373;
	fma.rn.f32 	%f375, %f372, %f372, %f374;
	sub.f32 	%f376, %f62, %f371;
	fma.rn.f32 	%f377, %f376, %f376, %f375;
	div.rn.f32 	%f378, %f377, 0f40400000;
	setp.lt.f32 	%p78, %f378, %f368;
	selp.f32 	%f379, %f371, %f367, %p78;
	selp.f32 	%f380, %f378, %f368, %p78;
	add.f32 	%f381, %f57, %f320;
	add.f32 	%f382, %f381, %f62;
	div.rn.f32 	%f383, %f382, 0f40400000;
	sub.f32 	%f384, %f57, %f383;
	sub.f32 	%f385, %f320, %f383;
	mul.f32 	%f386, %f385, %f385;
	fma.rn.f32 	%f387, %f384, %f384, %f386;
	sub.f32 	%f388, %f62, %f383;
	fma.rn.f32 	%f389, %f388, %f388, %f387;
	div.rn.f32 	%f390, %f389, 0f40400000;
	setp.lt.f32 	%p79, %f390, %f380;
	selp.f32 	%f411, %f383, %f379, %p79;
	selp.f32 	%f410, %f390, %f380, %p79;
	add.s32 	%r100, %r100, 1;
	setp.ne.s32 	%p80, %r100, 6;
	@%p80 bra 	$L__BB1_36;
	cvta.to.global.u64 	%rd7, %rd1;
	cvta.to.global.u64 	%rd8, %rd2;
	add.f32 	%f391, %f1, %f2;
	add.f32 	%f392, %f391, %f4;
	div.rn.f32 	%f393, %f392, 0f40400000;
	div.rn.f32 	%f394, %f393, %f411;
	div.rn.f32 	%f395, %f394, %f411;
	mul.f32 	%f396, %f395, 0f447A0000;
	abs.f32 	%f397, %f396;
	mul.f32 	%f398, %f411, 0f447A0000;
	cvt.rzi.u32.f32 	%r91, %f398;
	cvt.rzi.u32.f32 	%r92, %f397;
	mul.wide.s32 	%rd9, %r1, 2;
	add.s64 	%rd10, %rd7, %rd9;
	st.global.u16 	[%rd10], %r91;
	add.s64 	%rd11, %rd8, %rd9;
	st.global.u16 	[%rd11], %r92;
	ret;

}


// ===== COMPILED SASS (sm_100) =====

	.target	sm_100

	.elftype	@"ET_EXEC"


//--------------------- .note.nv.tkinfo           --------------------------
	.section	.note.nv.tkinfo,"",@"SHT_NOTE"
	.sectionflags	@"SHF_NOTE_NV_TKINFO"
	.tkinfo
        /*0018*/ 	.word	0x00000002
        /*0030*/ 	.string	""
        /*0030*/ 	.string	"ptxas"
        /*0030*/ 	.string	"Cuda compilation tools, release 13.0, V13.0.88"
        /*0030*/ 	.string	"Build cuda_13.0.r13.0/compiler.36424714_0"
        /*0030*/ 	.string	"-arch sm_100 -m 64 "



//--------------------- .note.nv.cuinfo           --------------------------
	.section	.note.nv.cuinfo,"",@"SHT_NOTE"
	.sectionflags	@"SHF_NOTE_NV_CUINFO"
        /*0018*/ 	.short	0x0002
        /*001a*/ 	.short	0x0064
        /*001c*/ 	.short	0x0082
	.zero		2


//--------------------- .nv.info                  --------------------------
	.section	.nv.info,"",@"SHT_CUDA_INFO"
	.align	4


	//----- nvinfo : EIATTR_REGCOUNT
	.align		4
        /*0000*/ 	.byte	0x04, 0x2f
        /*0002*/ 	.short	(.L_1 - .L_0)
	.align		4
.L_0:
        /*0004*/ 	.word	index@(_Z9addKernelPiPKiS1_)
        /*0008*/ 	.word	0x0000000c


	//----- nvinfo : EIATTR_FRAME_SIZE
	.align		4
.L_1:
        /*000c*/ 	.byte	0x04, 0x11
        /*000e*/ 	.short	(.L_3 - .L_2)
	.align		4
.L_2:
        /*0010*/ 	.word	index@(_Z9addKernelPiPKiS1_)
        /*0014*/ 	.word	0x00000000


	//----- nvinfo : EIATTR_REGCOUNT
	.align		4
.L_3:
        /*0018*/ 	.byte	0x04, 0x2f
        /*001a*/ 	.short	(.L_5 - .L_4)
	.align		4
.L_4:
        /*001c*/ 	.word	index@(_Z18NFOVUnbinnedKernelPtS_PKh)
        /*0020*/ 	.word	0x00000020


	//----- nvinfo : EIATTR_FRAME_SIZE
	.align		4
.L_5:
        /*0024*/ 	.byte	0x04, 0x11
        /*0026*/ 	.short	(.L_7 - .L_6)
	.align		4
.L_6:
        /*0028*/ 	.word	index@($__internal_0_$__cuda_sm3x_div_rn_noftz_f32_slowpath)
        /*002c*/ 	.word	0x00000000


	//----- nvinfo : EIATTR_FRAME_SIZE
	.align		4
.L_7:
        /*0030*/ 	.byte	0x04, 0x11
        /*0032*/ 	.short	(.L_9 - .L_8)
	.align		4
.L_8:
        /*0034*/ 	.word	index@(_Z18NFOVUnbinnedKernelPtS_PKh)
        /*0038*/ 	.word	0x00000000


	//----- nvinfo : EIATTR_MIN_STACK_SIZE
	.align		4
.L_9:
        /*003c*/ 	.byte	0x04, 0x12
        /*003e*/ 	.short	(.L_11 - .L_10)
	.align		4
.L_10:
        /*0040*/ 	.word	index@(_Z18NFOVUnbinnedKernelPtS_PKh)
        /*0044*/ 	.word	0x00000000


	//----- nvinfo : EIATTR_MIN_STACK_SIZE
	.align		4
.L_11:
        /*0048*/ 	.byte	0x04, 0x12
        /*004a*/ 	.short	(.L_13 - .L_12)
	.align		4
.L_12:
        /*004c*/ 	.word	index@(_Z9addKernelPiPKiS1_)
        /*0050*/ 	.word	0x00000000
.L_13:


//--------------------- .nv.compat                --------------------------
	.section	.nv.compat,"",@"SHT_CUDA_COMPAT_INFO"
	.align	4
        /*0000*/ 	.byte	0x02, 0x09, 0x00, 0x00, 0x02, 0x02, 0x01, 0x00, 0x02, 0x05, 0x05, 0x00, 0x03, 0x07, 0x01, 0x01
        /*0010*/ 	.byte	0x02, 0x03, 0x00, 0x00, 0x02, 0x06, 0x01, 0x00, 0x04, 0x0b, 0x08, 0x00, 0x01, 0x00, 0x00, 0x00
        /*0020*/ 	.byte	0x00, 0x00, 0x00, 0x00


//--------------------- .nv.info._Z18NFOVUnbinnedKernelPtS_PKh --------------------------
	.section	.nv.info._Z18NFOVUnbinnedKernelPtS_PKh,"",@"SHT_CUDA_INFO"
	.sectionflags	@""
	.align	4


	//----- nvinfo : EIATTR_CUDA_API_VERSION
	.align		4
        /*0000*/ 	.byte	0x04, 0x37
        /*0002*/ 	.short	(.L_15 - .L_14)
.L_14:
        /*0004*/ 	.word	0x00000082


	//----- nvinfo : EIATTR_KPARAM_INFO
	.align		4
.L_15:
        /*0008*/ 	.byte	0x04, 0x17
        /*000a*/ 	.short	(.L_17 - .L_16)
.L_16:
        /*000c*/ 	.word	0x00000000
        /*0010*/ 	.short	0x0002
        /*0012*/ 	.short	0x0010
        /*0014*/ 	.byte	0x00, 0xf5, 0x21, 0x00


	//----- nvinfo : EIATTR_KPARAM_INFO
	.align		4
.L_17:
        /*0018*/ 	.byte	0x04, 0x17
        /*001a*/ 	.short	(.L_19 - .L_18)
.L_18:
        /*001c*/ 	.word	0x00000000
        /*0020*/ 	.short	0x0001
        /*0022*/ 	.short	0x0008
        /*0024*/ 	.byte	0x00, 0xf5, 0x21, 0x00


	//----- nvinfo : EIATTR_KPARAM_INFO
	.align		4
.L_19:
        /*0028*/ 	.byte	0x04, 0x17
        /*002a*/ 	.short	(.L_21 - .L_20)
.L_20:
        /*002c*/ 	.word	0x00000000
        /*0030*/ 	.short	0x0000
        /*0032*/ 	.short	0x0000
        /*0034*/ 	.byte	0x00, 0xf5, 0x21, 0x00


	//----- nvinfo : EIATTR_SPARSE_MMA_MASK
	.align		4
.L_21:
        /*0038*/ 	.byte	0x03, 0x50
        /*003a*/ 	.short	0x0000


	//----- nvinfo : EIATTR_MAXREG_COUNT
	.align		4
        /*003c*/ 	.byte	0x03, 0x1b
        /*003e*/ 	.short	0x00ff


	//----- nvinfo : EIATTR_MERCURY_ISA_VERSION
	.align		4
        /*0040*/ 	.byte	0x03, 0x5f
        /*0042*/ 	.short	0x0101


	//----- nvinfo : EIATTR_VRC_CTA_INIT_COUNT
	.align		4
        /*0044*/ 	.byte	0x02, 0x4a
	.zero		1
	.zero		1


	//----- nvinfo : EIATTR_EXIT_INSTR_OFFSETS
	.align		4
        /*0048*/ 	.byte	0x04, 0x1c
        /*004a*/ 	.short	(.L_23 - .L_22)


	//   ....[0]....
.L_22:
        /*004c*/ 	.word	0x00004450


	//----- nvinfo : EIATTR_CRS_STACK_SIZE
	.align		4
.L_23:
        /*0050*/ 	.byte	0x04, 0x1e
        /*0052*/ 	.short	(.L_25 - .L_24)
.L_24:
        /*0054*/ 	.word	0x00000000


	//----- nvinfo : EIATTR_CBANK_PARAM_SIZE
	.align		4
.L_25:
        /*0058*/ 	.byte	0x03, 0x19
        /*005a*/ 	.short	0x0018


	//----- nvinfo : EIATTR_PARAM_CBANK
	.align		4
        /*005c*/ 	.byte	0x04, 0x0a
        /*005e*/ 	.short	(.L_27 - .L_26)
	.align		4
.L_26:
        /*0060*/ 	.word	index@(.nv.constant0._Z18NFOVUnbinnedKernelPtS_PKh)
        /*0064*/ 	.short	0x0380
        /*0066*/ 	.short	0x0018


	//----- nvinfo : EIATTR_SW_WAR
	.align		4
.L_27:
        /*0068*/ 	.byte	0x04, 0x36
        /*006a*/ 	.short	(.L_29 - .L_28)
.L_28:
        /*006c*/ 	.word	0x00000008
.L_29:


//--------------------- .nv.info._Z9addKernelPiPKiS1_ --------------------------
	.section	.nv.info._Z9addKernelPiPKiS1_,"",@"SHT_CUDA_INFO"
	.sectionflags	@""
	.align	4


	//----- nvinfo : EIATTR_CUDA_API_VERSION
	.align		4
        /*0000*/ 	.byte	0x04, 0x37
        /*0002*/ 	.short	(.L_31 - .L_30)
.L_30:
        /*0004*/ 	.word	0x00000082


	//----- nvinfo : EIATTR_KPARAM_INFO
	.align		4
.L_31:
        /*0008*/ 	.byte	0x04, 0x17
        /*000a*/ 	.short	(.L_33 - .L_32)
.L_32:
        /*000c*/ 	.word	0x00000000
        /*0010*/ 	.short	0x0002
        /*0012*/ 	.short	0x0010
        /*0014*/ 	.byte	0x00, 0xf5, 0x21, 0x00


	//----- nvinfo : EIATTR_KPARAM_INFO
	.align		4
.L_33:
        /*0018*/ 	.byte	0x04, 0x17
        /*001a*/ 	.short	(.L_35 - .L_34)
.L_34:
        /*001c*/ 	.word	0x00000000
        /*0020*/ 	.short	0x0001
        /*0022*/ 	.short	0x0008
        /*0024*/ 	.byte	0x00, 0xf5, 0x21, 0x00


	//----- nvinfo : EIATTR_KPARAM_INFO
	.align		4
.L_35:
        /*0028*/ 	.byte	0x04, 0x17
        /*002a*/ 	.short	(.L_37 - .L_36)
.L_36:
        /*002c*/ 	.word	0x00000000
        /*0030*/ 	.short	0x0000
        /*0032*/ 	.short	0x0000
        /*0034*/ 	.byte	0x00, 0xf5, 0x21, 0x00


	//----- nvinfo : EIATTR_SPARSE_MMA_MASK
	.align		4
.L_37:
        /*0038*/ 	.byte	0x03, 0x50
        /*003a*/ 	.short	0x0000


	//----- nvinfo : EIATTR_MAXREG_COUNT
	.align		4
        /*003c*/ 	.byte	0x03, 0x1b
        /*003e*/ 	.short	0x00ff


	//----- nvinfo : EIATTR_MERCURY_ISA_VERSION
	.align		4
        /*0040*/ 	.byte	0x03, 0x5f
        /*0042*/ 	.short	0x0101


	//----- nvinfo : EIATTR_VRC_CTA_INIT_COUNT
	.align		4
        /*0044*/ 	.byte	0x02, 0x4a
	.zero		1
	.zero		1


	//----- nvinfo : EIATTR_EXIT_INSTR_OFFSETS
	.align		4
        /*0048*/ 	.byte	0x04, 0x1c
        /*004a*/ 	.short	(.L_39 - .L_38)


	//   ....[0]....
.L_38:
        /*004c*/ 	.word	0x000000d0


	//----- nvinfo : EIATTR_CBANK_PARAM_SIZE
	.align		4
.L_39:
        /*0050*/ 	.byte	0x03, 0x19
        /*0052*/ 	.short	0x0018


	//----- nvinfo : EIATTR_PARAM_CBANK
	.align		4
        /*0054*/ 	.byte	0x04, 0x0a
        /*0056*/ 	.short	(.L_41 - .L_40)
	.align		4
.L_40:
        /*0058*/ 	.word	index@(.nv.constant0._Z9addKernelPiPKiS1_)
        /*005c*/ 	.short	0x0380
        /*005e*/ 	.short	0x0018


	//----- nvinfo : EIATTR_SW_WAR
	.align		4
.L_41:
        /*0060*/ 	.byte	0x04, 0x36
        /*0062*/ 	.short	(.L_43 - .L_42)
.L_42:
        /*0064*/ 	.word	0x00000008
.L_43:


//--------------------- .nv.callgraph             --------------------------
	.section	.nv.callgraph,"",@"SHT_CUDA_CALLGRAPH"
	.align	4
	.sectionentsize	8
	.align		4
        /*0000*/ 	.word	0x00000000
	.align		4
        /*0004*/ 	.word	0xffffffff
	.align		4
        /*0008*/ 	.word	0x00000000
	.align		4
        /*000c*/ 	.word	0xfffffffe
	.align		4
        /*0010*/ 	.word	0x00000000
	.align		4
        /*0014*/ 	.word	0xfffffffd
	.align		4
        /*0018*/ 	.word	0x00000000
	.align		4
        /*001c*/ 	.word	0xfffffffc


//--------------------- .text._Z18NFOVUnbinnedKernelPtS_PKh --------------------------
	.section	.text._Z18NFOVUnbinnedKernelPtS_PKh,"ax",@progbits
	.align	128
        .global         _Z18NFOVUnbinnedKernelPtS_PKh
        .type           _Z18NFOVUnbinnedKernelPtS_PKh,@function
        .size           _Z18NFOVUnbinnedKernelPtS_PKh,(.L_x_105 - _Z18NFOVUnbinnedKernelPtS_PKh)
        .other          _Z18NFOVUnbinnedKernelPtS_PKh,@"STO_CUDA_ENTRY STV_DEFAULT"
_Z18NFOVUnbinnedKernelPtS_PKh:
.text._Z18NFOVUnbinnedKernelPtS_PKh:
[----:B------:R-:W-:Y:S01]  /*0000*/  LDC R1, c[0x0][0x37c] ;  /* 0x0000df00ff017b82 */ /* 0x000fe20000000800 */
[----:B------:R-:W0:Y:S07]  /*0010*/  S2R R10, SR_TID.X ;  /* 0x00000000000a7919 */ /* 0x000e2e0000002100 */
[----:B------:R-:W0:Y:S01]  /*0020*/  S2UR UR4, SR_CTAID.X ;  /* 0x00000000000479c3 */ /* 0x000e220000002500 */
[----:B------:R-:W1:Y:S07]  /*0030*/  LDCU.64 UR6, c[0x0][0x358] ;  /* 0x00006b00ff0677ac */ /* 0x000e6e0008000a00 */
[----:B------:R-:W0:Y:S02]  /*0040*/  LDC R3, c[0x0][0x360] ;  /* 0x0000d800ff037b82 */ /* 0x000e240000000800 */
[----:B0-----:R-:W-:Y:S01]  /*0050*/  IMAD R10, R3, UR4, R10 ;  /* 0x00000004030a7c24 */ /* 0x001fe2000f8e020a */
[----:B------:R-:W0:Y:S03]  /*0060*/  LDCU.64 UR4, c[0x0][0x390] ;  /* 0x00007200ff0477ac */ /* 0x000e260008000a00 */
[----:B------:R-:W-:-:S05]  /*0070*/  IMAD.HI R0, R10, 0x66666667, RZ ;  /* 0x666666670a007827 */ /* 0x000fca00078e02ff */
[----:B------:R-:W-:-:S04]  /*0080*/  SHF.R.U32.HI R3, RZ, 0x1f, R0 ;  /* 0x0000001fff037819 */ /* 0x000fc80000011600 */
[----:B------:R-:W-:-:S05]  /*0090*/  LEA.HI.SX32 R3, R0, R3, 0x18 ;  /* 0x0000000300037211 */ /* 0x000fca00078fc2ff */
[----:B------:R-:W-:-:S05]  /*00a0*/  IMAD R4, R3, -0x280, R10 ;  /* 0xfffffd8003047824 */ /* 0x000fca00078e020a */
[----:B------:R-:W-:-:S05]  /*00b0*/  PRMT R0, R4, 0x9910, RZ ;  /* 0x0000991004007816 */ /* 0x000fca00000000ff */
[----:B------:R-:W-:-:S05]  /*00c0*/  IMAD R5, R0, 0x6667, RZ ;  /* 0x0000666700057824 */ /* 0x000fca00078e02ff */
[----:B------:R-:W-:-:S04]  /*00d0*/  SHF.R.S32.HI R0, RZ, 0x10, R5 ;  /* 0x00000010ff007819 */ /* 0x000fc80000011405 */
[----:B------:R-:W-:-:S04]  /*00e0*/  LOP3.LUT R0, R0, 0xffff, RZ, 0xc0, !PT ;  /* 0x0000ffff00007812 */ /* 0x000fc800078ec0ff */
[----:B------:R-:W-:-:S04]  /*00f0*/  SHF.R.U32.HI R0, RZ, 0xf, R0 ;  /* 0x0000000fff007819 */ /* 0x000fc80000011600 */
[----:B------:R-:W-:-:S04]  /*0100*/  LEA.HI.SX32 R0, R5, R0, 0xf ;  /* 0x0000000005007211 */ /* 0x000fc800078f7aff */
[----:B------:R-:W-:-:S05]  /*0110*/  PRMT R5, R0, 0x9910, RZ ;  /* 0x0000991000057816 */ /* 0x000fca00000000ff */
[----:B------:R-:W-:-:S05]  /*0120*/  IMAD R0, R5, 0x5, RZ ;  /* 0x0000000505007824 */ /* 0x000fca00078e02ff */
[----:B------:R-:W-:-:S04]  /*0130*/  IADD3 R0, PT, PT, RZ, -R0, RZ ;  /* 0x80000000ff007210 */ /* 0x000fc80007ffe0ff */
[----:B------:R-:W-:-:S04]  /*0140*/  PRMT R7, R0, 0x7710, RZ ;  /* 0x0000771000077816 */ /* 0x000fc800000000ff */
[----:B------:R-:W-:-:S04]  /*0150*/  IADD3 R0, PT, PT, R4, R7, RZ ;  /* 0x0000000704007210 */ /* 0x000fc80007ffe0ff */
[----:B------:R-:W-:-:S04]  /*0160*/  PRMT R0, R0, 0x9910, RZ ;  /* 0x0000991000007816 */ /* 0x000fc800000000ff */
[----:B------:R-:W-:-:S04]  /*0170*/  LEA R0, R3, R0, 0xa ;  /* 0x0000000003007211 */ /* 0x000fc800078e50ff */
[----:B------:R-:W-:-:S04]  /*0180*/  LEA R0, R5, R0, 0x3 ;  /* 0x0000000005007211 */ /* 0x000fc800078e18ff */
[----:B0-----:R-:W-:-:S04]  /*0190*/  IADD3 R2, P0, PT, R0, UR4, RZ ;  /* 0x0000000400027c10 */ /* 0x001fc8000ff1e0ff */
[----:B------:R-:W-:-:S05]  /*01a0*/  LEA.HI.X.SX32 R3, R0, UR5, 0x1, P0 ;  /* 0x0000000500037c11 */ /* 0x000fca00080f0eff */
[----:B-1----:R-:W2:Y:S04]  /*01b0*/  LDG.E.U8 R0, desc[UR6][R2.64+0x100] ;  /* 0x0001000602007981 */ /* 0x002ea8000c1e1100 */
[----:B------:R-:W3:Y:S04]  /*01c0*/  LDG.E.U8 R9, desc[UR6][R2.64+0x120300] ;  /* 0x1203000602097981 */ /* 0x000ee8000c1e1100 */
[----:B------:R-:W4:Y:S04]  /*01d0*/  LDG.E.U8 R8, desc[UR6][R2.64+0x90200] ;  /* 0x0902000602087981 */ /* 0x000f28000c1e1100 */
[----:B------:R-:W5:Y:S04]  /*01e0*/  LDG.E.U8 R16, desc[UR6][R2.64+0x1b0000] ;  /* 0x1b00000602107981 */ /* 0x000f68000c1e1100 */
[----:B------:R-:W5:Y:S04]  /*01f0*/  LDG.E.U8 R12, desc[UR6][R2.64+0x240100] ;  /* 0x24010006020c7981 */ /* 0x000f68000c1e1100 */
[----:B------:R-:W5:Y:S04]  /*0200*/  LDG.E.U8 R13, desc[UR6][R2.64+0x360300] ;  /* 0x36030006020d7981 */ /* 0x000f68000c1e1100 */
[----:B------:R-:W5:Y:S04]  /*0210*/  LDG.E.U8 R7, desc[UR6][R2.64+0x3f0000] ;  /* 0x3f00000602077981 */ /* 0x000f68000c1e1100 */
[----:B------:R-:W5:Y:S04]  /*0220*/  LDG.E.U8 R5, desc[UR6][R2.64+0x2d0200] ;  /* 0x2d02000602057981 */ /* 0x000f68000c1e1100 */
[----:B------:R0:W5:Y:S01]  /*0230*/  LDG.E.U8 R6, desc[UR6][R2.64+0x480100] ;  /* 0x4801000602067981 */ /* 0x000162000c1e1100 */
[----:B------:R-:W-:Y:S01]  /*0240*/  BSSY.RECONVERGENT B2, `(.L_x_0) ;  /* 0x000002b000027945 */ /* 0x000fe20003800200 */
[----:B--2---:R-:W-:-:S02]  /*0250*/  ISETP.GT.U32.AND P0, PT, R0, 0x3f, PT ;  /* 0x0000003f0000780c */ /* 0x004fc40003f04070 */
[----:B---3--:R-:W-:Y:S02]  /*0260*/  ISETP.GT.U32.AND P2, PT, R9, 0x3f, PT ;  /* 0x0000003f0900780c */ /* 0x008fe40003f44070 */
[----:B----4-:R-:W-:-:S09]  /*0270*/  ISETP.GT.U32.AND P1, PT, R8, 0x3f, PT ;  /* 0x0000003f0800780c */ /* 0x010fd20003f24070 */
[----:B------:R-:W-:Y:S02]  /*0280*/  @P0 IADD3 R0, PT, PT, -R0, 0x40, RZ ;  /* 0x0000004000000810 */ /* 0x000fe40007ffe1ff */
[----:B------:R-:W-:Y:S02]  /*0290*/  @P2 IADD3 R9, PT, PT, -R9, 0x40, RZ ;  /* 0x0000004009092810 */ /* 0x000fe40007ffe1ff */
[----:B------:R-:W-:-:S03]  /*02a0*/  @P1 IADD3 R8, PT, PT, -R8, 0x40, RZ ;  /* 0x0000004008081810 */ /* 0x000fc60007ffe1ff */
[----:B------:R-:W-:Y:S01]  /*02b0*/  IMAD.IADD R21, R0, 0x1, R9 ;  /* 0x0000000100157824 */ /* 0x000fe200078e0209 */
[----:B------:R-:W-:Y:S02]  /*02c0*/  I2FP.F32.S32 R0, R0 ;  /* 0x0000000000007245 */ /* 0x000fe40000201400 */
[----:B------:R-:W-:Y:S02]  /*02d0*/  I2FP.F32.S32 R8, R8 ;  /* 0x0000000800087245 */ /* 0x000fe40000201400 */
[----:B------:R-:W-:-:S05]  /*02e0*/  I2FP.F32.S32 R21, R21 ;  /* 0x0000001500157245 */ /* 0x000fca0000201400 */
[C---:B------:R-:W-:Y:S01]  /*02f0*/  FFMA R15, R21.reuse, -0.5, R0 ;  /* 0xbf000000150f7823 */ /* 0x040fe20000000000 */
[----:B------:R-:W-:-:S05]  /*0300*/  FFMA R8, R21, -0.5, R8 ;  /* 0xbf00000015087823 */ /* 0x000fca0000000008 */
[----:B------:R-:W-:-:S04]  /*0310*/  FSETP.GT.AND P3, PT, |R15|, |R8|, PT ;  /* 0x400000080f00720b */ /* 0x000fc80003f64200 */
[----:B------:R-:W-:-:S04]  /*0320*/  FSEL R14, |R15|, |R8|, P3 ;  /* 0x400000080f0e7208 */ /* 0x000fc80001800200 */
[----:B0-----:R-:W0:Y:S01]  /*0330*/  MUFU.RCP R3, R14 ;  /* 0x0000000e00037308 */ /* 0x001e220000001000 */
[----:B-----5:R-:W-:Y:S02]  /*0340*/  ISETP.GT.U32.AND P5, PT, R16, 0x3f, PT ;  /* 0x0000003f1000780c */ /* 0x020fe40003fa4070 */
[----:B------:R-:W-:Y:S02]  /*0350*/  ISETP.GT.U32.AND P6, PT, R12, 0x3f, PT ;  /* 0x0000003f0c00780c */ /* 0x000fe40003fc4070 */
[----:B------:R-:W-:Y:S02]  /*0360*/  ISETP.GT.U32.AND P2, PT, R13, 0x3f, PT ;  /* 0x0000003f0d00780c */ /* 0x000fe40003f44070 */
[----:B------:R-:W-:Y:S01]  /*0370*/  ISETP.GT.U32.AND P1, PT, R7, 0x3f, PT ;  /* 0x0000003f0700780c */ /* 0x000fe20003f24070 */
[----:B0-----:R-:W-:-:S04]  /*0380*/  FFMA R0, -R14, R3, 1 ;  /* 0x3f8000000e007423 */ /* 0x001fc80000000103 */
[----:B------:R-:W-:Y:S01]  /*0390*/  FFMA R0, R3, R0, R3 ;  /* 0x0000000003007223 */ /* 0x000fe20000000003 */
[----:B------:R-:W-:Y:S02]  /*03a0*/  FSEL R3, |R8|, |R15|, P3 ;  /* 0x4000000f08037208 */ /* 0x000fe40001800200 */
[----:B------:R-:W-:Y:S02]  /*03b0*/  @P5 IADD3 R16, PT, PT, -R16, 0x40, RZ ;  /* 0x0000004010105810 */ /* 0x000fe40007ffe1ff */
[----:B------:R-:W0:Y:S01]  /*03c0*/  FCHK P5, R3, R14 ;  /* 0x0000000e03007302 */ /* 0x000e2200000a0000 */
[----:B------:R-:W-:Y:S02]  /*03d0*/  ISETP.GT.U32.AND P4, PT, R5, 0x3f, PT ;  /* 0x0000003f0500780c */ /* 0x000fe40003f84070 */
[----:B------:R-:W-:Y:S01]  /*03e0*/  ISETP.GT.U32.AND P0, PT, R6, 0x3f, PT ;  /* 0x0000003f0600780c */ /* 0x000fe20003f04070 */
[----:B------:R-:W-:Y:S01]  /*03f0*/  FFMA R9, R3, R0, RZ ;  /* 0x0000000003097223 */ /* 0x000fe200000000ff */
[----:B------:R-:W-:-:S02]  /*0400*/  @P6 IADD3 R12, PT, PT, -R12, 0x40, RZ ;  /* 0x000000400c0c6810 */ /* 0x000fc40007ffe1ff */
[----:B------:R-:W-:Y:S01]  /*0410*/  @P2 IADD3 R13, PT, PT, -R13, 0x40, RZ ;  /* 0x000000400d0d2810 */ /* 0x000fe20007ffe1ff */
[----:B------:R-:W-:Y:S01]  /*0420*/  FFMA R2, -R14, R9, R3 ;  /* 0x000000090e027223 */ /* 0x000fe20000000103 */
[----:B------:R-:W-:Y:S02]  /*0430*/  @P1 IADD3 R7, PT, PT, -R7, 0x40, RZ ;  /* 0x0000004007071810 */ /* 0x000fe40007ffe1ff */
[----:B------:R-:W-:Y:S01]  /*0440*/  I2FP.F32.S32 R11, R16 ;  /* 0x00000010000b7245 */ /* 0x000fe20000201400 */
[----:B------:R-:W-:Y:S01]  /*0450*/  FFMA R0, R0, R2, R9 ;  /* 0x0000000200007223 */ /* 0x000fe20000000009 */
[----:B------:R-:W-:Y:S02]  /*0460*/  I2FP.F32.S32 R2, R12 ;  /* 0x0000000c00027245 */ /* 0x000fe40000201400 */
[----:B------:R-:W-:Y:S02]  /*0470*/  @P4 IADD3 R5, PT, PT, -R5, 0x40, RZ ;  /* 0x0000004005054810 */ /* 0x000fe40007ffe1ff */
[----:B------:R-:W-:-:S02]  /*0480*/  @P0 IADD3 R6, PT, PT, -R6, 0x40, RZ ;  /* 0x0000004006060810 */ /* 0x000fc40007ffe1ff */
[----:B------:R-:W-:Y:S02]  /*0490*/  I2FP.F32.S32 R9, R13 ;  /* 0x0000000d00097245 */ /* 0x000fe40000201400 */
[----:B------:R-:W-:Y:S01]  /*04a0*/  I2FP.F32.S32 R7, R7 ;  /* 0x0000000700077245 */ /* 0x000fe20000201400 */
[----:B0-----:R-:W-:Y:S06]  /*04b0*/  @!P5 BRA `(.L_x_1) ;  /* 0x00000000000cd947 */ /* 0x001fec0003800000 */
[----:B------:R-:W-:Y:S02]  /*04c0*/  MOV R0, R14 ;  /* 0x0000000e00007202 */ /* 0x000fe40000000f00 */
[----:B------:R-:W-:-:S07]  /*04d0*/  MOV R12, 0x4f0 ;  /* 0x000004f0000c7802 */ /* 0x000fce0000000f00 */
[----:B------:R-:W-:Y:S05]  /*04e0*/  CALL.REL.NOINC `($__internal_0_$__cuda_sm3x_div_rn_noftz_f32_slowpath) ;  /* 0x0000003c00dc7944 */ /* 0x000fea0003c00000 */
.L_x_1:
[----:B------:R-:W-:Y:S05]  /*04f0*/  BSYNC.RECONVERGENT B2 ;  /* 0x0000000000027941 */ /* 0x000fea0003800200 */
.L_x_0:
[----:B------:R-:W-:Y:S02]  /*0500*/  HFMA2 R12, -RZ, RZ, 0.89990234375, 10328 ;  /* 0x3b33710bff0c7431 */ /* 0x000fe400000001ff */
[----:B------:R-:W-:Y:S01]  /*0510*/  FMUL R3, R0, R0 ;  /* 0x0000000000037220 */ /* 0x000fe20000400000 */
[----:B------:R-:W-:Y:S01]  /*0520*/  IADD3 R5, PT, PT, R16, R5, RZ ;  /* 0x0000000510057210 */ /* 0x000fe20007ffe0ff */
[----:B------:R-:W-:Y:S01]  /*0530*/  BSSY.RECONVERGENT B2, `(.L_x_2) ;  /* 0x000002c000027945 */ /* 0x000fe20003800200 */
[C---:B------:R-:W-:Y:S02]  /*0540*/  ISETP.GE.AND P0, PT, R8.reuse, RZ, PT ;  /* 0x000000ff0800720c */ /* 0x040fe40003f06270 */
[----:B------:R-:W-:Y:S01]  /*0550*/  FSETP.NEU.AND P4, PT, |R8|, |R15|, PT ;  /* 0x4000000f0800720b */ /* 0x000fe20003f8d200 */
[----:B------:R-:W-:Y:S01]  /*0560*/  FADD R8, |R15|, |R8| ;  /* 0x400000080f087221 */ /* 0x000fe20000000200 */
[----:B------:R-:W-:Y:S01]  /*0570*/  FSETP.NEU.AND P1, PT, R14, RZ, PT ;  /* 0x000000ff0e00720b */ /* 0x000fe20003f2d000 */
[----:B------:R-:W-:-:S02]  /*0580*/  IMAD.MOV.U32 R14, RZ, RZ, 0x4016cbe4 ;  /* 0x4016cbe4ff0e7424 */ /* 0x000fc400078e00ff */
[----:B------:R-:W-:-:S04]  /*0590*/  FFMA R12, R3, R12, -0.015681877732276916504 ;  /* 0xbc807748030c7423 */ /* 0x000fc8000000000c */
[----:B------:R-:W-:-:S04]  /*05a0*/  FFMA R12, R3, R12, 0.042200751602649688721 ;  /* 0x3d2cdab2030c7423 */ /* 0x000fc8000000000c */
[----:B------:R-:W-:Y:S01]  /*05b0*/  FFMA R16, R3, R12, -0.074792981147766113281 ;  /* 0xbd992d1003107423 */ /* 0x000fe2000000000c */
[----:B------:R-:W-:-:S03]  /*05c0*/  I2FP.F32.S32 R12, R5 ;  /* 0x00000005000c7245 */ /* 0x000fc60000201400 */
[C---:B------:R-:W-:Y:S02]  /*05d0*/  FFMA R16, R3.reuse, R16, 0.10640415549278259277 ;  /* 0x3dd9ea6c03107423 */ /* 0x040fe40000000010 */
[C---:B------:R-:W-:Y:S01]  /*05e0*/  FFMA R5, R12.reuse, -0.5, R11 ;  /* 0xbf0000000c057823 */ /* 0x040fe2000000000b */
[----:B------:R-:W-:Y:S01]  /*05f0*/  FFMA R2, R12, -0.5, R2 ;  /* 0xbf0000000c027823 */ /* 0x000fe20000000002 */
[----:B------:R-:W-:-:S04]  /*0600*/  FFMA R16, R3, R16, -0.14207722246646881104 ;  /* 0xbe117cb103107423 */ /* 0x000fc80000000010 */
[----:B------:R-:W-:Y:S01]  /*0610*/  FFMA R16, R3, R16, 0.19993925094604492188 ;  /* 0x3e4cbce003107423 */ /* 0x000fe20000000010 */
[----:B------:R-:W-:-:S03]  /*0620*/  FSETP.GT.AND P2, PT, |R5|, |R2|, PT ;  /* 0x400000020500720b */ /* 0x000fc60003f44200 */
[----:B------:R-:W-:Y:S01]  /*0630*/  FFMA R16, R3, R16, -0.33333197236061096191 ;  /* 0xbeaaaa7d03107423 */ /* 0x000fe20000000010 */
[----:B------:R-:W-:-:S03]  /*0640*/  FSEL R11, |R5|, |R2|, P2 ;  /* 0x40000002050b7208 */ /* 0x000fc60001000200 */
[----:B------:R-:W-:Y:S01]  /*0650*/  FMUL R3, R3, R16 ;  /* 0x0000001003037220 */ /* 0x000fe20000400000 */
[----:B------:R-:W-:Y:S01]  /*0660*/  MOV R16, 0x3f6ee581 ;  /* 0x3f6ee58100107802 */ /* 0x000fe20000000f00 */
[----:B------:R-:W0:Y:S02]  /*0670*/  MUFU.RCP R18, R11 ;  /* 0x0000000b00127308 */ /* 0x000e240000001000 */
[----:B------:R-:W-:-:S04]  /*0680*/  FFMA R3, R3, R0, R0 ;  /* 0x0000000003037223 */ /* 0x000fc80000000000 */
[C---:B------:R-:W-:Y:S01]  /*0690*/  FFMA R0, R16.reuse, 1.6832555532455444336, -R3 ;  /* 0x3fd774eb10007823 */ /* 0x040fe20000000803 */
[----:B------:R-:W-:-:S04]  /*06a0*/  FSEL R16, R16, 1.8663789033889770508, P3 ;  /* 0x3feee58110107808 */ /* 0x000fc80001800000 */
[-C--:B------:R-:W-:Y:S02]  /*06b0*/  FSEL R0, R0, R3.reuse, P3 ;  /* 0x0000000300007208 */ /* 0x080fe40001800000 */
[----:B------:R-:W-:Y:S01]  /*06c0*/  FSEL R3, R3, -R3, P3 ;  /* 0x8000000303037208 */ /* 0x000fe20001800000 */
[----:B0-----:R-:W-:-:S04]  /*06d0*/  FFMA R17, -R11, R18, 1 ;  /* 0x3f8000000b117423 */ /* 0x001fc80000000112 */
[----:B------:R-:W-:Y:S01]  /*06e0*/  @!P0 FFMA R0, R16, 1.6832555532455444336, R3 ;  /* 0x3fd774eb10008823 */ /* 0x000fe20000000003 */
[----:B------:R-:W-:Y:S02]  /*06f0*/  FSEL R3, |R2|, |R5|, P2 ;  /* 0x4000000502037208 */ /* 0x000fe40001000200 */
[----:B------:R-:W-:Y:S01]  /*0700*/  @!P4 FSEL R0, R14, 0.78539818525314331055, !P0 ;  /* 0x3f490fdb0e00c808 */ /* 0x000fe20004000000 */
[----:B------:R-:W-:Y:S01]  /*0710*/  FFMA R18, R18, R17, R18 ;  /* 0x0000001112127223 */ /* 0x000fe20000000012 */
[----:B------:R-:W-:Y:S01]  /*0720*/  @!P1 FSEL R0, RZ, 3.1415927410125732422, P0 ;  /* 0x40490fdbff009808 */ /* 0x000fe20000000000 */
[----:B------:R-:W0:Y:S01]  /*0730*/  FCHK P1, R3, R11 ;  /* 0x0000000b03007302 */ /* 0x000e220000020000 */
[----:B------:R-:W-:Y:S01]  /*0740*/  FSETP.NAN.AND P0, PT, R8, R8, PT ;  /* 0x000000080800720b */ /* 0x000fe20003f08000 */
[----:B------:R-:W-:Y:S01]  /*0750*/  FFMA R17, R3, R18, RZ ;  /* 0x0000001203117223 */ /* 0x000fe200000000ff */
[----:B------:R-:W-:-:S03]  /*0760*/  LOP3.LUT R15, R0, 0x80000000, R15, 0xb8, !PT ;  /* 0x80000000000f7812 */ /* 0x000fc600078eb80f */
[----:B------:R-:W-:-:S04]  /*0770*/  FFMA R14, -R11, R17, R3 ;  /* 0x000000110b0e7223 */ /* 0x000fc80000000103 */
[----:B------:R-:W-:Y:S01]  /*0780*/  FFMA R0, R18, R14, R17 ;  /* 0x0000000e12007223 */ /* 0x000fe20000000011 */
[----:B------:R-:W-:Y:S01]  /*0790*/  FSEL R14, R8, R15, P0 ;  /* 0x0000000f080e7208 */ /* 0x000fe20000000000 */
[----:B------:R-:W-:Y:S01]  /*07a0*/  FMUL R8, R12, 0.5 ;  /* 0x3f0000000c087820 */ /* 0x000fe20000400000 */
[----:B0-----:R-:W-:Y:S06]  /*07b0*/  @!P1 BRA `(.L_x_3) ;  /* 0x00000000000c9947 */ /* 0x001fec0003800000 */
[----:B------:R-:W-:Y:S02]  /*07c0*/  MOV R0, R11 ;  /* 0x0000000b00007202 */ /* 0x000fe40000000f00 */
[----:B------:R-:W-:-:S07]  /*07d0*/  MOV R12, 0x7f0 ;  /* 0x000007f0000c7802 */ /* 0x000fce0000000f00 */
[----:B------:R-:W-:Y:S05]  /*07e0*/  CALL.REL.NOINC `($__internal_0_$__cuda_sm3x_div_rn_noftz_f32_slowpath) ;  /* 0x0000003c001c7944 */ /* 0x000fea0003c00000 */
.L_x_3:
[----:B------:R-:W-:Y:S05]  /*07f0*/  BSYNC.RECONVERGENT B2 ;  /* 0x0000000000027941 */ /* 0x000fea0003800200 */
.L_x_2:
[----:B------:R-:W-:Y:S02]  /*0800*/  HFMA2 R12, -RZ, RZ, 0.89990234375, 10328 ;  /* 0x3b33710bff0c7431 */ /* 0x000fe400000001ff */
[----:B------:R-:W-:Y:S01]  /*0810*/  FMUL R3, R0, R0 ;  /* 0x0000000000037220 */ /* 0x000fe20000400000 */
[----:B------:R-:W-:Y:S01]  /*0820*/  IADD3 R6, PT, PT, R13, R6, RZ ;  /* 0x000000060d067210 */ /* 0x000fe20007ffe0ff */
[----:B------:R-:W-:Y:S01]  /*0830*/  BSSY.RECONVERGENT B2, `(.L_x_4) ;  /* 0x000002b000027945 */ /* 0x000fe20003800200 */
[C---:B------:R-:W-:Y:S02]  /*0840*/  ISETP.GE.AND P0, PT, R2.reuse, RZ, PT ;  /* 0x000000ff0200720c */ /* 0x040fe40003f06270 */
[----:B------:R-:W-:Y:S02]  /*0850*/  I2FP.F32.S32 R6, R6 ;  /* 0x0000000600067245 */ /* 0x000fe40000201400 */
[----:B------:R-:W-:Y:S01]  /*0860*/  FSETP.NEU.AND P1, PT, |R2|, |R5|, PT ;  /* 0x400000050200720b */ /* 0x000fe20003f2d200 */
[----:B------:R-:W-:Y:S01]  /*0870*/  FADD R2, |R5|, |R2| ;  /* 0x4000000205027221 */ /* 0x000fe20000000200 */
[----:B------:R-:W-:Y:S01]  /*0880*/  FFMA R12, R3, R12, -0.015681877732276916504 ;  /* 0xbc807748030c7423 */ /* 0x000fe2000000000c */
[C---:B------:R-:W-:Y:S01]  /*0890*/  FFMA R9, R6.reuse, -0.5, R9 ;  /* 0xbf00000006097823 */ /* 0x040fe20000000009 */
[----:B------:R-:W-:-:S02]  /*08a0*/  FFMA R16, R6, -0.5, R7 ;  /* 0xbf00000006107823 */ /* 0x000fc40000000007 */
[----:B------:R-:W-:-:S03]  /*08b0*/  FFMA R12, R3, R12, 0.042200751602649688721 ;  /* 0x3d2cdab2030c7423 */ /* 0x000fc6000000000c */
[----:B------:R-:W-:Y:S01]  /*08c0*/  FSETP.GT.AND P3, PT, |R9|, |R16|, PT ;  /* 0x400000100900720b */ /* 0x000fe20003f64200 */
[----:B------:R-:W-:-:S03]  /*08d0*/  FFMA R12, R3, R12, -0.074792981147766113281 ;  /* 0xbd992d10030c7423 */ /* 0x000fc6000000000c */
[----:B------:R-:W-:Y:S01]  /*08e0*/  FSEL R7, |R9|, |R16|, P3 ;  /* 0x4000001009077208 */ /* 0x000fe20001800200 */
[----:B------:R-:W-:-:S03]  /*08f0*/  FFMA R12, R3, R12, 0.10640415549278259277 ;  /* 0x3dd9ea6c030c7423 */ /* 0x000fc6000000000c */
[----:B------:R-:W0:Y:S01]  /*0900*/  MUFU.RCP R18, R7 ;  /* 0x0000000700127308 */ /* 0x000e220000001000 */
[----:B------:R-:W-:-:S04]  /*0910*/  FFMA R12, R3, R12, -0.14207722246646881104 ;  /* 0xbe117cb1030c7423 */ /* 0x000fc8000000000c */
[----:B------:R-:W-:-:S04]  /*0920*/  FFMA R12, R3, R12, 0.19993925094604492188 ;  /* 0x3e4cbce0030c7423 */ /* 0x000fc8000000000c */
[----:B------:R-:W-:-:S04]  /*0930*/  FFMA R12, R3, R12, -0.33333197236061096191 ;  /* 0xbeaaaa7d030c7423 */ /* 0x000fc8000000000c */
[----:B------:R-:W-:Y:S01]  /*0940*/  FMUL R3, R3, R12 ;  /* 0x0000000c03037220 */ /* 0x000fe20000400000 */
[----:B------:R-:W-:-:S03]  /*0950*/  MOV R12, 0x3f6ee581 ;  /* 0x3f6ee581000c7802 */ /* 0x000fc60000000f00 */
[----:B------:R-:W-:-:S04]  /*0960*/  FFMA R3, R3, R0, R0 ;  /* 0x0000000003037223 */ /* 0x000fc80000000000 */
[C---:B------:R-:W-:Y:S01]  /*0970*/  FFMA R0, R12.reuse, 1.6832555532455444336, -R3 ;  /* 0x3fd774eb0c007823 */ /* 0x040fe20000000803 */
[----:B------:R-:W-:-:S04]  /*0980*/  FSEL R12, R12, 1.8663789033889770508, P2 ;  /* 0x3feee5810c0c7808 */ /* 0x000fc80001000000 */
[-C--:B------:R-:W-:Y:S02]  /*0990*/  FSEL R0, R0, R3.reuse, P2 ;  /* 0x0000000300007208 */ /* 0x080fe40001000000 */
[----:B------:R-:W-:Y:S02]  /*09a0*/  FSEL R3, R3, -R3, P2 ;  /* 0x8000000303037208 */ /* 0x000fe40001000000 */
[----:B------:R-:W-:Y:S01]  /*09b0*/  FSETP.NEU.AND P2, PT, R11, RZ, PT ;  /* 0x000000ff0b00720b */ /* 0x000fe20003f4d000 */
[----:B0-----:R-:W-:Y:S02]  /*09c0*/  FFMA R11, -R7, R18, 1 ;  /* 0x3f800000070b7423 */ /* 0x001fe40000000112 */
[----:B------:R-:W-:Y:S01]  /*09d0*/  @!P0 FFMA R0, R12, 1.6832555532455444336, R3 ;  /* 0x3fd774eb0c008823 */ /* 0x000fe20000000003 */
[----:B------:R-:W-:Y:S01]  /*09e0*/  IMAD.MOV.U32 R12, RZ, RZ, 0x4016cbe4 ;  /* 0x4016cbe4ff0c7424 */ /* 0x000fe200078e00ff */
[----:B------:R-:W-:Y:S01]  /*09f0*/  FSEL R3, |R16|, |R9|, P3 ;  /* 0x4000000910037208 */ /* 0x000fe20001800200 */
[----:B------:R-:W-:-:S03]  /*0a00*/  FFMA R18, R18, R11, R18 ;  /* 0x0000000b12127223 */ /* 0x000fc60000000012 */
[----:B------:R-:W-:Y:S01]  /*0a10*/  @!P1 FSEL R0, R12, 0.78539818525314331055, !P0 ;  /* 0x3f490fdb0c009808 */ /* 0x000fe20004000000 */
[----:B------:R-:W0:Y:S01]  /*0a20*/  FCHK P1, R3, R7 ;  /* 0x0000000703007302 */ /* 0x000e220000020000 */
[----:B------:R-:W-:Y:S02]  /*0a30*/  FFMA R11, R3, R18, RZ ;  /* 0x00000012030b7223 */ /* 0x000fe400000000ff */
[----:B------:R-:W-:Y:S02]  /*0a40*/  @!P2 FSEL R0, RZ, 3.1415927410125732422, P0 ;  /* 0x40490fdbff00a808 */ /* 0x000fe40000000000 */
[----:B------:R-:W-:Y:S01]  /*0a50*/  FSETP.NAN.AND P0, PT, R2, R2, PT ;  /* 0x000000020200720b */ /* 0x000fe20003f08000 */
[----:B------:R-:W-:Y:S01]  /*0a60*/  FFMA R12, -R7, R11, R3 ;  /* 0x0000000b070c7223 */ /* 0x000fe20000000103 */
[----:B------:R-:W-:-:S03]  /*0a70*/  LOP3.LUT R5, R0, 0x80000000, R5, 0xb8, !PT ;  /* 0x8000000000057812 */ /* 0x000fc600078eb805 */
[----:B------:R-:W-:Y:S01]  /*0a80*/  FFMA R0, R18, R12, R11 ;  /* 0x0000000c12007223 */ /* 0x000fe2000000000b */
[----:B------:R-:W-:Y:S01]  /*0a90*/  FSEL R2, R2, R5, P0 ;  /* 0x0000000502027208 */ /* 0x000fe20000000000 */
[----:B0-----:R-:W-:Y:S06]  /*0aa0*/  @!P1 BRA `(.L_x_5) ;  /* 0x00000000000c9947 */ /* 0x001fec0003800000 */
[----:B------:R-:W-:Y:S02]  /*0ab0*/  MOV R0, R7 ;  /* 0x0000000700007202 */ /* 0x000fe40000000f00 */
[----:B------:R-:W-:-:S07]  /*0ac0*/  MOV R12, 0xae0 ;  /* 0x00000ae0000c7802 */ /* 0x000fce0000000f00 */
[----:B------:R-:W-:Y:S05]  /*0ad0*/  CALL.REL.NOINC `($__internal_0_$__cuda_sm3x_div_rn_noftz_f32_slowpath) ;  /* 0x0000003800607944 */ /* 0x000fea0003c00000 */
.L_x_5:
[----:B------:R-:W-:Y:S05]  /*0ae0*/  BSYNC.RECONVERGENT B2 ;  /* 0x0000000000027941 */ /* 0x000fea0003800200 */
.L_x_4:
[----:B------:R-:W-:Y:S02]  /*0af0*/  HFMA2 R12, -RZ, RZ, 0.89990234375, 10328 ;  /* 0x3b33710bff0c7431 */ /* 0x000fe400000001ff */
[----:B------:R-:W-:Y:S01]  /*0b00*/  FMUL R3, R0, R0 ;  /* 0x0000000000037220 */ /* 0x000fe20000400000 */
[C---:B------:R-:W-:Y:S01]  /*0b10*/  ISETP.GE.AND P0, PT, R16.reuse, RZ, PT ;  /* 0x000000ff1000720c */ /* 0x040fe20003f06270 */
[----:B------:R-:W-:Y:S01]  /*0b20*/  HFMA2 R11, -RZ, RZ, 0.95458984375, -112.625 ;  /* 0x3ba3d70aff0b7431 */ /* 0x000fe200000001ff */
[----:B------:R-:W-:Y:S01]  /*0b30*/  FSETP.NEU.AND P1, PT, |R16|, |R9|, PT ;  /* 0x400000091000720b */ /* 0x000fe20003f2d200 */
[----:B------:R-:W-:Y:S01]  /*0b40*/  IMAD.MOV.U32 R18, RZ, RZ, 0x43480000 ;  /* 0x43480000ff127424 */ /* 0x000fe200078e00ff */
[----:B------:R-:W-:Y:S01]  /*0b50*/  I2FP.F32.S32 R4, R4 ;  /* 0x0000000400047245 */ /* 0x000fe20000201400 */
[----:B------:R-:W-:Y:S01]  /*0b60*/  BSSY.RECONVERGENT B2, `(.L_x_6) ;  /* 0x0000023000027945 */ /* 0x000fe20003800200 */
[----:B------:R-:W-:Y:S01]  /*0b70*/  FSETP.NEU.AND P2, PT, R7, RZ, PT ;  /* 0x000000ff0700720b */ /* 0x000fe20003f4d000 */
[----:B------:R-:W-:-:S04]  /*0b80*/  FFMA R12, R3, R12, -0.015681877732276916504 ;  /* 0xbc807748030c7423 */ /* 0x000fc8000000000c */
[----:B------:R-:W-:-:S04]  /*0b90*/  FFMA R12, R3, R12, 0.042200751602649688721 ;  /* 0x3d2cdab2030c7423 */ /* 0x000fc8000000000c */
[----:B------:R-:W-:-:S04]  /*0ba0*/  FFMA R12, R3, R12, -0.074792981147766113281 ;  /* 0xbd992d10030c7423 */ /* 0x000fc8000000000c */
[----:B------:R-:W-:-:S04]  /*0bb0*/  FFMA R12, R3, R12, 0.10640415549278259277 ;  /* 0x3dd9ea6c030c7423 */ /* 0x000fc8000000000c */
[----:B------:R-:W-:-:S04]  /*0bc0*/  FFMA R12, R3, R12, -0.14207722246646881104 ;  /* 0xbe117cb1030c7423 */ /* 0x000fc8000000000c */
[----:B------:R-:W-:-:S04]  /*0bd0*/  FFMA R12, R3, R12, 0.19993925094604492188 ;  /* 0x3e4cbce0030c7423 */ /* 0x000fc8000000000c */
[----:B------:R-:W-:-:S04]  /*0be0*/  FFMA R12, R3, R12, -0.33333197236061096191 ;  /* 0xbeaaaa7d030c7423 */ /* 0x000fc8000000000c */
[----:B------:R-:W-:Y:S01]  /*0bf0*/  FMUL R3, R3, R12 ;  /* 0x0000000c03037220 */ /* 0x000fe20000400000 */
[----:B------:R-:W-:-:S03]  /*0c00*/  MOV R12, 0x3f6ee581 ;  /* 0x3f6ee581000c7802 */ /* 0x000fc60000000f00 */
[----:B------:R-:W-:Y:S01]  /*0c10*/  FFMA R3, R3, R0, R0 ;  /* 0x0000000003037223 */ /* 0x000fe20000000000 */
[----:B------:R-:W-:-:S03]  /*0c20*/  FSEL R5, R12, 1.8663789033889770508, P3 ;  /* 0x3feee5810c057808 */ /* 0x000fc60001800000 */
[----:B------:R-:W-:-:S05]  /*0c30*/  FFMA R0, R12, 1.6832555532455444336, -R3 ;  /* 0x3fd774eb0c007823 */ /* 0x000fca0000000803 */
[-C--:B------:R-:W-:Y:S02]  /*0c40*/  FSEL R12, R0, R3.reuse, P3 ;  /* 0x00000003000c7208 */ /* 0x080fe40001800000 */
[----:B------:R-:W-:Y:S01]  /*0c50*/  FSEL R0, R3, -R3, P3 ;  /* 0x8000000303007208 */ /* 0x000fe20001800000 */
[----:B------:R-:W-:-:S04]  /*0c60*/  FMUL R3, R4, -2.7000000476837158203 ;  /* 0xc02ccccd04037820 */ /* 0x000fc80000400000 */
[----:B------:R-:W-:Y:S01]  /*0c70*/  @!P0 FFMA R12, R5, 1.6832555532455444336, R0 ;  /* 0x3fd774eb050c8823 */ /* 0x000fe20000000000 */
[----:B------:R-:W-:Y:S01]  /*0c80*/  MOV R5, 0x4016cbe4 ;  /* 0x4016cbe400057802 */ /* 0x000fe20000000f00 */
[----:B------:R-:W-:-:S03]  /*0c90*/  FFMA R0, R11, -R18, 1 ;  /* 0x3f8000000b007423 */ /* 0x000fc60000000812 */
[----:B------:R-:W-:Y:S01]  /*0ca0*/  @!P1 FSEL R12, R5, 0.78539818525314331055, !P0 ;  /* 0x3f490fdb050c9808 */ /* 0x000fe20004000000 */
[----:B------:R-:W0:Y:S01]  /*0cb0*/  FCHK P1, R3, 200 ;  /* 0x4348000003007902 */ /* 0x000e220000020000 */
[----:B------:R-:W-:Y:S01]  /*0cc0*/  FFMA R0, R0, R11, 0.0049999998882412910461 ;  /* 0x3ba3d70a00007423 */ /* 0x000fe2000000000b */
[----:B------:R-:W-:Y:S01]  /*0cd0*/  FADD R5, |R9|, |R16| ;  /* 0x4000001009057221 */ /* 0x000fe20000000200 */
[----:B------:R-:W-:Y:S02]  /*0ce0*/  @!P2 FSEL R12, RZ, 3.1415927410125732422, P0 ;  /* 0x40490fdbff0ca808 */ /* 0x000fe40000000000 */
[----:B------:R-:W-:Y:S02]  /*0cf0*/  FFMA R7, R3, R0, RZ ;  /* 0x0000000003077223 */ /* 0x000fe400000000ff */
[----:B------:R-:W-:Y:S02]  /*0d00*/  FSETP.NAN.AND P0, PT, R5, R5, PT ;  /* 0x000000050500720b */ /* 0x000fe40003f08000 */
[----:B------:R-:W-:Y:S01]  /*0d10*/  FFMA R11, R7, -200, R3 ;  /* 0xc3480000070b7823 */ /* 0x000fe20000000003 */
[----:B------:R-:W-:-:S03]  /*0d20*/  LOP3.LUT R12, R12, 0x80000000, R9, 0xb8, !PT ;  /* 0x800000000c0c7812 */ /* 0x000fc600078eb809 */
[----:B------:R-:W-:Y:S01]  /*0d30*/  FFMA R0, R0, R11, R7 ;  /* 0x0000000b00007223 */ /* 0x000fe20000000007 */
[----:B------:R-:W-:Y:S01]  /*0d40*/  FSEL R5, R5, R12, P0 ;  /* 0x0000000c05057208 */ /* 0x000fe20000000000 */
[----:B0-----:R-:W-:Y:S06]  /*0d50*/  @!P1 BRA `(.L_x_7) ;  /* 0x00000000000c9947 */ /* 0x001fec0003800000 */
[----:B------:R-:W-:Y:S02]  /*0d60*/  MOV R0, 0x43480000 ;  /* 0x4348000000007802 */ /* 0x000fe40000000f00 */
[----:B------:R-:W-:-:S07]  /*0d70*/  MOV R12, 0xd90 ;  /* 0x00000d90000c7802 */ /* 0x000fce0000000f00 */
[----:B------:R-:W-:Y:S05]  /*0d80*/  CALL.REL.NOINC `($__internal_0_$__cuda_sm3x_div_rn_noftz_f32_slowpath) ;  /* 0x0000003400b47944 */ /* 0x000fea0003c00000 */
.L_x_7:
[----:B------:R-:W-:Y:S05]  /*0d90*/  BSYNC.RECONVERGENT B2 ;  /* 0x0000000000027941 */ /* 0x000fea0003800200 */
.L_x_6:
[----:B------:R-:W-:Y:S01]  /*0da0*/  FADD R14, R14, R0 ;  /* 0x000000000e0e7221 */ /* 0x000fe20000000000 */
[----:B------:R-:W-:Y:S03]  /*0db0*/  BSSY.RECONVERGENT B0, `(.L_x_8) ;  /* 0x0000037000007945 */ /* 0x000fe60003800200 */
[C---:B------:R-:W-:Y:S01]  /*0dc0*/  FADD R7, |R14|.reuse, -RZ ;  /* 0x800000ff0e077221 */ /* 0x040fe20000000200 */
[----:B------:R-:W-:-:S13]  /*0dd0*/  FSETP.GEU.AND P0, PT, |R14|, 6.2831854820251464844, PT ;  /* 0x40c90fdb0e00780b */ /* 0x000fda0003f0e200 */
[----:B------:R-:W-:Y:S05]  /*0de0*/  @!P0 BRA `(.L_x_9) ;  /* 0x0000000000cc8947 */ /* 0x000fea0003800000 */
[----:B------:R-:W-:-:S13]  /*0df0*/  FSETP.GTU.AND P0, PT, R7, 52707180, PT ;  /* 0x4c490fdb0700780b */ /* 0x000fda0003f0c000 */
[----:B------:R-:W-:Y:S05]  /*0e00*/  @P0 BRA `(.L_x_10) ;  /* 0x00000000005c0947 */ /* 0x000fea0003800000 */
[----:B------:R-:W-:Y:S01]  /*0e10*/  FMUL R0, R7, 0.15915493667125701904 ;  /* 0x3e22f98307007820 */ /* 0x000fe20000400000 */
[----:B------:R-:W-:Y:S05]  /*0e20*/  BSSY.RECONVERGENT B1, `(.L_x_11) ;  /* 0x0000013000017945 */ /* 0x000fea0003800200 */
[----:B------:R-:W0:Y:S02]  /*0e30*/  FRND.TRUNC R0, R0 ;  /* 0x0000000000007307 */ /* 0x000e24000020d000 */
[----:B0-----:R-:W-:-:S05]  /*0e40*/  FFMA R12, R0, -6.2831854820251464844, R7 ;  /* 0xc0c90fdb000c7823 */ /* 0x001fca0000000007 */
[----:B------:R-:W-:-:S13]  /*0e50*/  ISETP.GE.U32.AND P0, PT, R12, 0x40c90fdb, PT ;  /* 0x40c90fdb0c00780c */ /* 0x000fda0003f06070 */
[----:B------:R-:W-:Y:S05]  /*0e60*/  @!P0 BRA `(.L_x_12) ;  /* 0x0000000000388947 */ /* 0x000fea0003800000 */
[----:B------:R-:W-:-:S04]  /*0e70*/  ISETP.GE.U32.AND P0, PT, R12, -0x7fffffff, PT ;  /* 0x800000010c00780c */ /* 0x000fc80003f06070 */
[----:B------:R-:W-:-:S09]  /*0e80*/  FSETP.GEU.OR P1, PT, R12, -6.2831854820251464844, !P0 ;  /* 0xc0c90fdb0c00780b */ /* 0x000fd2000472e400 */
[----:B------:R-:W-:-:S04]  /*0e90*/  @P0 FADD R3, R0, -1 ;  /* 0xbf80000000030421 */ /* 0x000fc80000000000 */
[----:B------:R-:W-:-:S05]  /*0ea0*/  @!P1 FADD R3, R3, -1 ;  /* 0xbf80000003039421 */ /* 0x000fca0000000000 */
[----:B------:R-:W-:Y:S01]  /*0eb0*/  @P0 MOV R0, R3 ;  /* 0x0000000300000202 */ /* 0x000fe20000000f00 */
[----:B------:R-:W-:Y:S06]  /*0ec0*/  @P0 BRA `(.L_x_12) ;  /* 0x0000000000200947 */ /* 0x000fec0003800000 */
[----:B------:R-:W-:Y:S01]  /*0ed0*/  FSETP.GE.AND P0, PT, R12, 12.566370964050292969, PT ;  /* 0x41490fdb0c00780b */ /* 0x000fe20003f06000 */
[----:B------:R-:W-:-:S12]  /*0ee0*/  FADD R0, R0, 1 ;  /* 0x3f80000000007421 */ /* 0x000fd80000000000 */
[----:B------:R-:W-:-:S05]  /*0ef0*/  @P0 MOV R3, 0x40c90fdb ;  /* 0x40c90fdb00030802 */ /* 0x000fca0000000f00 */
[----:B------:R-:W-:-:S05]  /*0f00*/  @P0 FFMA R3, R3, -3, R12 ;  /* 0xc040000003030823 */ /* 0x000fca000000000c */
[----:B------:R-:W-:Y:S01]  /*0f10*/  FSETP.GE.AND P1, PT, R3, RZ, P0 ;  /* 0x000000ff0300720b */ /* 0x000fe20000726000 */
[----:B------:R-:W-:-:S12]  /*0f20*/  @P0 FADD R3, R0, 1 ;  /* 0x3f80000000030421 */ /* 0x000fd80000000000 */
[----:B------:R-:W-:-:S04]  /*0f30*/  @P1 FADD R3, R3, 1 ;  /* 0x3f80000003031421 */ /* 0x000fc80000000000 */
[----:B------:R-:W-:-:S07]  /*0f40*/  @P0 IMAD.MOV.U32 R0, RZ, RZ, R3 ;  /* 0x000000ffff000224 */ /* 0x000fce00078e0003 */
.L_x_12:
[----:B------:R-:W-:Y:S05]  /*0f50*/  BSYNC.RECONVERGENT B1 ;  /* 0x0000000000017941 */ /* 0x000fea0003800200 */
.L_x_11:
[----:B------:R-:W-:Y:S01]  /*0f60*/  FFMA R7, R0, -6.2831854820251464844, R7 ;  /* 0xc0c90fdb00077823 */ /* 0x000fe20000000007 */
[----:B------:R-:W-:Y:S06]  /*0f70*/  BRA `(.L_x_9) ;  /* 0x0000000000687947 */ /* 0x000fec0003800000 */
.L_x_10:
[C---:B------:R-:W-:Y:S01]  /*0f80*/  LOP3.LUT R0, R7.reuse, 0xff800000, RZ, 0xc0, !PT ;  /* 0xff80000007007812 */ /* 0x040fe200078ec0ff */
[----:B------:R-:W-:Y:S01]  /*0f90*/  BSSY.RECONVERGENT B1, `(.L_x_13) ;  /* 0x0000016000017945 */ /* 0x000fe20003800200 */
[C---:B------:R-:W-:Y:S02]  /*0fa0*/  ISETP.GT.U32.AND P0, PT, R7.reuse, 0x7f7fffff, PT ;  /* 0x7f7fffff0700780c */ /* 0x040fe40003f04070 */
[----:B------:R-:W-:Y:S02]  /*0fb0*/  IADD3 R3, PT, PT, R0, -0x40800000, RZ ;  /* 0xbf80000000037810 */ /* 0x000fe40007ffe0ff */
[----:B------:R-:W-:Y:S02]  /*0fc0*/  LOP3.LUT R0, R7, 0x7fffff, RZ, 0xc0, !PT ;  /* 0x007fffff07007812 */ /* 0x000fe400078ec0ff */
[----:B------:R-:W-:Y:S02]  /*0fd0*/  ISETP.NE.AND P1, PT, R3, RZ, PT ;  /* 0x000000ff0300720c */ /* 0x000fe40003f25270 */
[----:B------:R-:W-:-:S02]  /*0fe0*/  MOV R11, 0x7fffffff ;  /* 0x7fffffff000b7802 */ /* 0x000fc40000000f00 */
[----:B------:R-:W-:Y:S02]  /*0ff0*/  LOP3.LUT R0, R0, 0x3f800000, RZ, 0xfc, !PT ;  /* 0x3f80000000007812 */ /* 0x000fe400078efcff */
[----:B------:R-:W-:-:S07]  /*1000*/  FSEL R11, R11, 33554432, P0 ;  /* 0x4c0000000b0b7808 */ /* 0x000fce0000000000 */
[----:B------:R-:W-:Y:S05]  /*1010*/  @!P1 BRA `(.L_x_14) ;  /* 0x0000000000349947 */ /* 0x000fea0003800000 */
.L_x_15:
[----:B------:R-:W-:-:S04]  /*1020*/  VIMNMX.U32 R7, PT, PT, R3, 0xb800000, PT ;  /* 0x0b80000003077848 */ /* 0x000fc80003fe0000 */
[C---:B------:R-:W-:Y:S02]  /*1030*/  IADD3 R0, PT, PT, R7.reuse, R0, RZ ;  /* 0x0000000007007210 */ /* 0x040fe40007ffe0ff */
[----:B------:R-:W-:-:S03]  /*1040*/  IADD3 R3, PT, PT, -R7, R3, RZ ;  /* 0x0000000307037210 */ /* 0x000fc60007ffe1ff */
[----:B------:R-:W-:Y:S01]  /*1050*/  FMUL R9, R0, 0.63661974668502807617 ;  /* 0x3f22f98300097820 */ /* 0x000fe20000400000 */
[----:B------:R-:W-:-:S03]  /*1060*/  ISETP.NE.AND P1, PT, R3, RZ, PT ;  /* 0x000000ff0300720c */ /* 0x000fc60003f25270 */
[----:B------:R-:W-:-:S04]  /*1070*/  FFMA R12, R9, -1.5707963705062866211, R0 ;  /* 0xbfc90fdb090c7823 */ /* 0x000fc80000000000 */
[----:B------:R-:W-:-:S04]  /*1080*/  FFMA R9, R12, 0.63661974668502807617, R9 ;  /* 0x3f22f9830c097823 */ /* 0x000fc80000000009 */
[----:B------:R-:W-:-:S04]  /*1090*/  FFMA R12, R9, -1.5707963705062866211, R0 ;  /* 0xbfc90fdb090c7823 */ /* 0x000fc80000000000 */
[----:B------:R-:W-:-:S04]  /*10a0*/  FFMA.RZ R12, R12, 0.63661974668502807617, R9 ;  /* 0x3f22f9830c0c7823 */ /* 0x000fc8000000c009 */
[----:B------:R-:W0:Y:S02]  /*10b0*/  FRND.TRUNC R9, R12 ;  /* 0x0000000c00097307 */ /* 0x000e24000020d000 */
[----:B0-----:R-:W-:-:S05]  /*10c0*/  FFMA R0, R9, -1.5707963705062866211, R0 ;  /* 0xbfc90fdb09007823 */ /* 0x001fca0000000000 */
[----:B------:R-:W-:-:S13]  /*10d0*/  ISETP.NE.AND P0, PT, R0, RZ, PT ;  /* 0x000000ff0000720c */ /* 0x000fda0003f05270 */
[----:B------:R-:W-:Y:S05]  /*10e0*/  @P0 BRA P1, `(.L_x_15) ;  /* 0xfffffffc00cc0947 */ /* 0x000fea000083ffff */
.L_x_14:
[----:B------:R-:W-:Y:S05]  /*10f0*/  BSYNC.RECONVERGENT B1 ;  /* 0x0000000000017941 */ /* 0x000fea0003800200 */
.L_x_13:
[----:B------:R-:W-:-:S04]  /*1100*/  FMUL R0, R0, 1.1920928955078125e-07 ;  /* 0x3400000000007820 */ /* 0x000fc80000400000 */
[----:B------:R-:W-:-:S07]  /*1110*/  FMUL R7, R11, R0 ;  /* 0x000000000b077220 */ /* 0x000fce0000400000 */
.L_x_9:
[----:B------:R-:W-:Y:S05]  /*1120*/  BSYNC.RECONVERGENT B0 ;  /* 0x0000000000007941 */ /* 0x000fea0003800200 */
.L_x_8:
[----:B------:R-:W-:Y:S02]  /*1130*/  HFMA2 R3, -RZ, RZ, 3.640625, 0 ;  /* 0x43480000ff037431 */ /* 0x000fe400000001ff */
[----:B------:R-:W-:Y:S01]  /*1140*/  IMAD.MOV.U32 R0, RZ, RZ, 0x3ba3d70a ;  /* 0x3ba3d70aff007424 */ /* 0x000fe200078e00ff */
[C---:B------:R-:W-:Y:S01]  /*1150*/  FSETP.NAN.AND P0, PT, |R7|.reuse, |R7|, PT ;  /* 0x400000070700720b */ /* 0x040fe20003f08200 */
[----:B------:R-:W-:Y:S01]  /*1160*/  BSSY.RECONVERGENT B2, `(.L_x_16) ;  /* 0x000000e000027945 */ /* 0x000fe20003800200 */
[----:B------:R-:W-:-:S04]  /*1170*/  LOP3.LUT R14, R7, 0x80000000, R14, 0xb8, !PT ;  /* 0x80000000070e7812 */ /* 0x000fc800078eb80e */
[----:B------:R-:W-:Y:S01]  /*1180*/  FSEL R7, R7, R14, P0 ;  /* 0x0000000e07077208 */ /* 0x000fe20000000000 */
[----:B------:R-:W-:Y:S01]  /*1190*/  FFMA R9, R0, -R3, 1 ;  /* 0x3f80000000097423 */ /* 0x000fe20000000803 */
[----:B------:R-:W-:-:S03]  /*11a0*/  FMUL R3, R4, -2.5499999523162841797 ;  /* 0xc023333304037820 */ /* 0x000fc60000400000 */
[----:B------:R-:W-:Y:S01]  /*11b0*/  FFMA R0, R9, R0, 0.0049999998882412910461 ;  /* 0x3ba3d70a09007423 */ /* 0x000fe20000000000 */
[----:B------:R-:W0:Y:S03]  /*11c0*/  FCHK P1, R3, 200 ;  /* 0x4348000003007902 */ /* 0x000e260000020000 */
[----:B------:R-:W-:-:S04]  /*11d0*/  FFMA R9, R0, R3, RZ ;  /* 0x0000000300097223 */ /* 0x000fc800000000ff */
[----:B------:R-:W-:-:S04]  /*11e0*/  FFMA R11, R9, -200, R3 ;  /* 0xc3480000090b7823 */ /* 0x000fc80000000003 */
[----:B------:R-:W-:Y:S01]  /*11f0*/  FFMA R0, R0, R11, R9 ;  /* 0x0000000b00007223 */ /* 0x000fe20000000009 */
[----:B0-----:R-:W-:Y:S06]  /*1200*/  @!P1 BRA `(.L_x_17) ;  /* 0x00000000000c9947 */ /* 0x001fec0003800000 */
[----:B------:R-:W-:Y:S02]  /*1210*/  MOV R0, 0x43480000 ;  /* 0x4348000000007802 */ /* 0x000fe40000000f00 */
[----:B------:R-:W-:-:S07]  /*1220*/  MOV R12, 0x1240 ;  /* 0x00001240000c7802 */ /* 0x000fce0000000f00 */
[----:B------:R-:W-:Y:S05]  /*1230*/  CALL.REL.NOINC `($__internal_0_$__cuda_sm3x_div_rn_noftz_f32_slowpath) ;  /* 0x0000003000887944 */ /* 0x000fea0003c00000 */
.L_x_17:
[----:B------:R-:W-:Y:S05]  /*1240*/  BSYNC.RECONVERGENT B2 ;  /* 0x0000000000027941 */ /* 0x000fea0003800200 */
.L_x_16:
        /* <DEDUP_REMOVED lines=27> */
.L_x_22:
[----:B------:R-:W-:Y:S05]  /*1400*/  BSYNC.RECONVERGENT B1 ;  /* 0x0000000000017941 */ /* 0x000fea0003800200 */
.L_x_21:
[----:B------:R-:W-:Y:S01]  /*1410*/  FFMA R3, R0, -6.2831854820251464844, R3 ;  /* 0xc0c90fdb00037823 */ /* 0x000fe20000000003 */
[----:B------:R-:W-:Y:S06]  /*1420*/  BRA `(.L_x_19) ;  /* 0x0000000000687947 */ /* 0x000fec0003800000 */
.L_x_20:
        /* <DEDUP_REMOVED lines=10> */
.L_x_25:
        /* <DEDUP_REMOVED lines=13> */
.L_x_24:
[----:B------:R-:W-:Y:S05]  /*15a0*/  BSYNC.RECONVERGENT B1 ;  /* 0x0000000000017941 */ /* 0x000fea0003800200 */
.L_x_23:
[----:B------:R-:W-:-:S04]  /*15b0*/  FMUL R0, R0, 1.1920928955078125e-07 ;  /* 0x3400000000007820 */ /* 0x000fc80000400000 */
[----:B------:R-:W-:-:S07]  /*15c0*/  FMUL R3, R13, R0 ;  /* 0x000000000d037220 */ /* 0x000fce0000400000 */
.L_x_19:
[----:B------:R-:W-:Y:S05]  /*15d0*/  BSYNC.RECONVERGENT B0 ;  /* 0x0000000000007941 */ /* 0x000fea0003800200 */
.L_x_18:
[----:B------:R-:W-:Y:S02]  /*15e0*/  HFMA2 R9, -RZ, RZ, 3.640625, 0 ;  /* 0x43480000ff097431 */ /* 0x000fe400000001ff */
[----:B------:R-:W-:Y:S01]  /*15f0*/  IMAD.MOV.U32 R0, RZ, RZ, 0x3ba3d70a ;  /* 0x3ba3d70aff007424 */ /* 0x000fe200078e00ff */
[C---:B------:R-:W-:Y:S01]  /*1600*/  FSETP.NAN.AND P0, PT, |R3|.reuse, |R3|, PT ;  /* 0x400000030300720b */ /* 0x040fe20003f08200 */
[----:B------:R-:W-:Y:S01]  /*1610*/  BSSY.RECONVERGENT B2, `(.L_x_26) ;  /* 0x000000f000027945 */ /* 0x000fe20003800200 */
[----:B------:R-:W-:-:S04]  /*1620*/  LOP3.LUT R2, R3, 0x80000000, R2, 0xb8, !PT ;  /* 0x8000000003027812 */ /* 0x000fc800078eb802 */
[----:B------:R-:W-:Y:S01]  /*1630*/  FSEL R18, R3, R2, P0 ;  /* 0x0000000203127208 */ /* 0x000fe20000000000 */
[----:B------:R-:W-:Y:S01]  /*1640*/  FFMA R11, R0, -R9, 1 ;  /* 0x3f800000000b7423 */ /* 0x000fe20000000809 */
[----:B------:R-:W-:-:S03]  /*1650*/  FMUL R9, R4, -1.0499999523162841797 ;  /* 0xbf86666604097820 */ /* 0x000fc60000400000 */
[----:B------:R-:W-:Y:S01]  /*1660*/  FFMA R0, R11, R0, 0.0049999998882412910461 ;  /* 0x3ba3d70a0b007423 */ /* 0x000fe20000000000 */
[----:B------:R-:W0:Y:S03]  /*1670*/  FCHK P1, R9, 200 ;  /* 0x4348000009007902 */ /* 0x000e260000020000 */
[----:B------:R-:W-:-:S04]  /*1680*/  FFMA R4, R0, R9, RZ ;  /* 0x0000000900047223 */ /* 0x000fc800000000ff */
[----:B------:R-:W-:-:S04]  /*1690*/  FFMA R11, R4, -200, R9 ;  /* 0xc3480000040b7823 */ /* 0x000fc80000000009 */
[----:B------:R-:W-:Y:S01]  /*16a0*/  FFMA R0, R0, R11, R4 ;  /* 0x0000000b00007223 */ /* 0x000fe20000000004 */
[----:B0-----:R-:W-:Y:S06]  /*16b0*/  @!P1 BRA `(.L_x_27) ;  /* 0x0000000000109947 */ /* 0x001fec0003800000 */
[----:B------:R-:W-:Y:S02]  /*16c0*/  MOV R3, R9 ;  /* 0x0000000900037202 */ /* 0x000fe40000000f00 */
[----:B------:R-:W-:Y:S02]  /*16d0*/  MOV R0, 0x43480000 ;  /* 0x4348000000007802 */ /* 0x000fe40000000f00 */
[----:B------:R-:W-:-:S07]  /*16e0*/  MOV R12, 0x1700 ;  /* 0x00001700000c7802 */ /* 0x000fce0000000f00 */
[----:B------:R-:W-:Y:S05]  /*16f0*/  CALL.REL.NOINC `($__internal_0_$__cuda_sm3x_div_rn_noftz_f32_slowpath) ;  /* 0x0000002c00587944 */ /* 0x000fea0003c00000 */
.L_x_27:
[----:B------:R-:W-:Y:S05]  /*1700*/  BSYNC.RECONVERGENT B2 ;  /* 0x0000000000027941 */ /* 0x000fea0003800200 */
.L_x_26:
        /* <DEDUP_REMOVED lines=8> */
[----:B------:R-:W-:Y:S03]  /*1790*/  BSSY.RECONVERGENT B1, `(.L_x_31) ;  /* 0x0000013000017945 */ /* 0x000fe60003800200 */
        /* <DEDUP_REMOVED lines=12> */
[----:B------:R-:W-:-:S04]  /*1860*/  @P0 IMAD.MOV.U32 R9, RZ, RZ, 0x40c90fdb ;  /* 0x40c90fdbff090424 */ /* 0x000fc800078e00ff */
[----:B------:R-:W-:-:S05]  /*1870*/  @P0 FFMA R0, R9, -3, R2 ;  /* 0xc040000009000823 */ /* 0x000fca0000000002 */
[----:B------:R-:W-:Y:S01]  /*1880*/  FSETP.GE.AND P1, PT, R0, RZ, P0 ;  /* 0x000000ff0000720b */ /* 0x000fe20000726000 */
[----:B------:R-:W-:-:S12]  /*1890*/  @P0 FADD R0, R3, 1 ;  /* 0x3f80000003000421 */ /* 0x000fd80000000000 */
[----:B------:R-:W-:-:S05]  /*18a0*/  @P1 FADD R0, R0, 1 ;  /* 0x3f80000000001421 */ /* 0x000fca0000000000 */
[----:B------:R-:W-:-:S07]  /*18b0*/  @P0 MOV R3, R0 ;  /* 0x0000000000030202 */ /* 0x000fce0000000f00 */
.L_x_32:
[----:B------:R-:W-:Y:S05]  /*18c0*/  BSYNC.RECONVERGENT B1 ;  /* 0x0000000000017941 */ /* 0x000fea0003800200 */
.L_x_31:
[----:B------:R-:W-:Y:S01]  /*18d0*/  FFMA R16, R3, -6.2831854820251464844, R16 ;  /* 0xc0c90fdb03107823 */ /* 0x000fe20000000010 */
[----:B------:R-:W-:Y:S06]  /*18e0*/  BRA `(.L_x_29) ;  /* 0x0000000000687947 */ /* 0x000fec0003800000 */
.L_x_30:
[C---:B------:R-:W-:Y:S01]  /*18f0*/  LOP3.LUT R0, R16.reuse, 0xff800000, RZ, 0xc0, !PT ;  /* 0xff80000010007812 */ /* 0x040fe200078ec0ff */
[----:B------:R-:W-:Y:S01]  /*1900*/  BSSY.RECONVERGENT B1, `(.L_x_33) ;  /* 0x0000016000017945 */ /* 0x000fe20003800200 */
[----:B------:R-:W-:Y:S02]  /*1910*/  ISETP.GT.U32.AND P0, PT, R16, 0x7f7fffff, PT ;  /* 0x7f7fffff1000780c */ /* 0x000fe40003f04070 */
[----:B------:R-:W-:Y:S02]  /*1920*/  IADD3 R2, PT, PT, R0, -0x40800000, RZ ;  /* 0xbf80000000027810 */ /* 0x000fe40007ffe0ff */
[----:B------:R-:W-:Y:S02]  /*1930*/  LOP3.LUT R0, R16, 0x7fffff, RZ, 0xc0, !PT ;  /* 0x007fffff10007812 */ /* 0x000fe400078ec0ff */
[----:B------:R-:W-:Y:S02]  /*1940*/  ISETP.NE.AND P1, PT, R2, RZ, PT ;  /* 0x000000ff0200720c */ /* 0x000fe40003f25270 */
[----:B------:R-:W-:-:S02]  /*1950*/  MOV R16, 0x7fffffff ;  /* 0x7fffffff00107802 */ /* 0x000fc40000000f00 */
[----:B------:R-:W-:Y:S02]  /*1960*/  LOP3.LUT R0, R0, 0x3f800000, RZ, 0xfc, !PT ;  /* 0x3f80000000007812 */ /* 0x000fe400078efcff */
[----:B------:R-:W-:-:S07]  /*1970*/  FSEL R16, R16, 33554432, P0 ;  /* 0x4c00000010107808 */ /* 0x000fce0000000000 */
[----:B------:R-:W-:Y:S05]  /*1980*/  @!P1 BRA `(.L_x_34) ;  /* 0x0000000000349947 */ /* 0x000fea0003800000 */
.L_x_35:
[----:B------:R-:W-:-:S04]  /*1990*/  VIMNMX.U32 R3, PT, PT, R2, 0xb800000, PT ;  /* 0x0b80000002037848 */ /* 0x000fc80003fe0000 */
[----:B------:R-:W-:Y:S01]  /*19a0*/  IADD3 R0, PT, PT, R3, R0, RZ ;  /* 0x0000000003007210 */ /* 0x000fe20007ffe0ff */
[----:B------:R-:W-:-:S04]  /*19b0*/  IMAD.IADD R2, R2, 0x1, -R3 ;  /* 0x0000000102027824 */ /* 0x000fc800078e0a03 */
        /* <DEDUP_REMOVED lines=10> */
.L_x_34:
[----:B------:R-:W-:Y:S05]  /*1a60*/  BSYNC.RECONVERGENT B1 ;  /* 0x0000000000017941 */ /* 0x000fea0003800200 */
.L_x_33:
[----:B------:R-:W-:-:S04]  /*1a70*/  FMUL R3, R0, 1.1920928955078125e-07 ;  /* 0x3400000000037820 */ /* 0x000fc80000400000 */
[----:B------:R-:W-:-:S07]  /*1a80*/  FMUL R16, R16, R3 ;  /* 0x0000000310107220 */ /* 0x000fce0000400000 */
.L_x_29:
[----:B------:R-:W-:Y:S05]  /*1a90*/  BSYNC.RECONVERGENT B0 ;  /* 0x0000000000007941 */ /* 0x000fea0003800200 */
.L_x_28:
[----:B------:R-:W0:Y:S01]  /*1aa0*/  F2F.F64.F32 R2, R7 ;  /* 0x0000000700027310 */ /* 0x000e220000201800 */
[----:B------:R-:W-:Y:S01]  /*1ab0*/  FSETP.GEU.AND P0, PT, R7, RZ, PT ;  /* 0x000000ff0700720b */ /* 0x000fe20003f0e000 */
[----:B------:R-:W-:Y:S01]  /*1ac0*/  UMOV UR4, 0x54442d18 ;  /* 0x54442d1800047882 */ /* 0x000fe20000000000 */
[----:B------:R-:W-:Y:S01]  /*1ad0*/  UMOV UR5, 0x401921fb ;  /* 0x401921fb00057882 */ /* 0x000fe20000000000 */
[----:B------:R-:W-:Y:S01]  /*1ae0*/  LOP3.LUT R9, R16, 0x80000000, R5, 0xb8, !PT ;  /* 0x8000000010097812 */ /* 0x000fe200078eb805 */
[----:B------:R-:W-:Y:S01]  /*1af0*/  UMOV UR8, 0xe2da2a95 ;  /* 0xe2da2a9500087882 */ /* 0x000fe20000000000 */
[----:B------:R-:W-:Y:S02]  /*1b00*/  UMOV UR9, 0x3fbde7e5 ;  /* 0x3fbde7e500097882 */ /* 0x000fe40000000000 */
[----:B------:R-:W1:Y:S01]  /*1b10*/  F2F.F64.F32 R4, R18 ;  /* 0x0000001200047310 */ /* 0x000e620000201800 */
[----:B0-----:R-:W-:-:S07]  /*1b20*/  DADD R2, R2, UR4 ;  /* 0x0000000402027e29 */ /* 0x001fce0008000000 */
[----:B------:R0:W2:Y:S01]  /*1b30*/  @!P0 F2F.F32.F64 R7, R2 ;  /* 0x0000000200078310 */ /* 0x0000a20000301000 */
[----:B------:R-:W-:Y:S01]  /*1b40*/  FSETP.NAN.AND P0, PT, |R16|, |R16|, PT ;  /* 0x400000101000720b */ /* 0x000fe20003f08200 */
[----:B-1----:R-:W-:-:S03]  /*1b50*/  DADD R4, R4, UR4 ;  /* 0x0000000404047e29 */ /* 0x002fc60008000000 */
[----:B------:R-:W-:Y:S02]  /*1b60*/  FSEL R16, R16, R9, P0 ;  /* 0x0000000910107208 */ /* 0x000fe40000000000 */
[----:B------:R-:W-:Y:S02]  /*1b70*/  FSETP.GEU.AND P0, PT, R18, RZ, PT ;  /* 0x000000ff1200720b */ /* 0x000fe40003f0e000 */
[----:B------:R-:W1:Y:S01]  /*1b80*/  F2F.F64.F32 R12, R16 ;  /* 0x00000010000c7310 */ /* 0x000e620000201800 */
[----:B------:R-:W-:Y:S01]  /*1b90*/  FSETP.GEU.AND P1, PT, R16, RZ, PT ;  /* 0x000000ff1000720b */ /* 0x000fe20003f2e000 */
[----:B0-----:R-:W-:Y:S01]  /*1ba0*/  HFMA2 R3, -RZ, RZ, 1.9560546875, 0.2249755859375 ;  /* 0x3fd33333ff037431 */ /* 0x001fe200000001ff */
[----:B------:R-:W-:-:S05]  /*1bb0*/  MOV R2, 0x40000000 ;  /* 0x4000000000027802 */ /* 0x000fca0000000f00 */
[----:B--2---:R-:W0:Y:S01]  /*1bc0*/  F2F.F64.F32 R22, R7 ;  /* 0x0000000700167310 */ /* 0x004e220000201800 */
[----:B-1----:R-:W-:-:S07]  /*1bd0*/  DADD R24, R12, UR4 ;  /* 0x000000040c187e29 */ /* 0x002fce0008000000 */
[----:B------:R-:W1:Y:S01]  /*1be0*/  @!P0 F2F.F32.F64 R18, R4 ;  /* 0x0000000400128310 */ /* 0x000e620000301000 */
[----:B0-----:R-:W-:-:S07]  /*1bf0*/  DADD R26, R22, UR4 ;  /* 0x00000004161a7e29 */ /* 0x001fce0008000000 */
[----:B------:R0:W2:Y:S01]  /*1c00*/  @!P1 F2F.F32.F64 R16, R24 ;  /* 0x0000001800109310 */ /* 0x0000a20000301000 */
[----:B------:R-:W-:Y:S01]  /*1c10*/  UMOV UR5, 0x402921fb ;  /* 0x402921fb00057882 */ /* 0x000fe20000000000 */
[----:B------:R-:W-:Y:S02]  /*1c20*/  DADD R12, RZ, R22 ;  /* 0x00000000ff0c7229 */ /* 0x000fe40000000016 */
[----:B------:R-:W-:Y:S01]  /*1c30*/  DADD R28, R22, UR4 ;  /* 0x00000004161c7e29 */ /* 0x000fe20008000000 */
[----:B------:R-:W-:Y:S01]  /*1c40*/  UMOV UR4, 0x7f3321d2 ;  /* 0x7f3321d200047882 */ /* 0x000fe20000000000 */
[----:B------:R-:W-:Y:S01]  /*1c50*/  UMOV UR5, 0x4032d97c ;  /* 0x4032d97c00057882 */ /* 0x000fe20000000000 */
[--C-:B------:R-:W-:Y:S01]  /*1c60*/  DFMA R26, R26, UR8, -R2.reuse ;  /* 0x000000081a1a7c2b */ /* 0x100fe20008000802 */
[----:B-1----:R-:W-:Y:S01]  /*1c70*/  F2F.F64.F32 R18, R18 ;  /* 0x0000001200127310 */ /* 0x002fe20000201800 */
[----:B0-----:R-:W-:Y:S01]  /*1c80*/  DADD R24, R22, UR4 ;  /* 0x0000000416187e29 */ /* 0x001fe20008000000 */
[----:B------:R-:W-:Y:S01]  /*1c90*/  UMOV UR4, 0x54442d18 ;  /* 0x54442d1800047882 */ /* 0x000fe20000000000 */
[----:B------:R-:W-:Y:S01]  /*1ca0*/  UMOV UR5, 0x403921fb ;  /* 0x403921fb00057882 */ /* 0x000fe20000000000 */
[----:B------:R-:W-:-:S02]  /*1cb0*/  DFMA R28, R28, UR8, -R2 ;  /* 0x000000081c1c7c2b */ /* 0x000fc40008000802 */
[----:B------:R-:W-:Y:S02]  /*1cc0*/  DADD R4, R22, UR4 ;  /* 0x0000000416047e29 */ /* 0x000fe40008000000 */
[----:B--2---:R-:W0:Y:S01]  /*1cd0*/  F2F.F64.F32 R16, R16 ;  /* 0x0000001000107310 */ /* 0x004e220000201800 */
[----:B------:R-:W-:Y:S01]  /*1ce0*/  UMOV UR4, 0x2955385e ;  /* 0x2955385e00047882 */ /* 0x000fe20000000000 */
[----:B------:R-:W-:Y:S01]  /*1cf0*/  UMOV UR5, 0x403f6a7a ;  /* 0x403f6a7a00057882 */ /* 0x000fe20000000000 */
[--C-:B------:R-:W-:Y:S02]  /*1d00*/  DFMA R24, R24, UR8, -R2.reuse ;  /* 0x0000000818187c2b */ /* 0x100fe40008000802 */
[----:B------:R-:W-:Y:S01]  /*1d10*/  DADD R22, R22, UR4 ;  /* 0x0000000416167e29 */ /* 0x000fe20008000000 */
[----:B------:R-:W-:Y:S01]  /*1d20*/  UMOV UR4, 0xad31b625 ;  /* 0xad31b62500047882 */ /* 0x000fe20000000000 */
[----:B------:R-:W-:Y:S01]  /*1d30*/  DFMA R14, R12, UR8, -R2 ;  /* 0x000000080c0e7c2b */ /* 0x000fe20008000802 */
[----:B------:R1:W2:Y:S01]  /*1d40*/  F2F.F32.F64 R11, R28 ;  /* 0x0000001c000b7310 */ /* 0x0002a20000301000 */
[----:B------:R-:W-:-:S07]  /*1d50*/  UMOV UR5, 0x3fdd315d ;  /* 0x3fdd315d00057882 */ /* 0x000fce0000000000 */
[----:B------:R3:W4:Y:S01]  /*1d60*/  F2F.F32.F64 R9, R24 ;  /* 0x0000001800097310 */ /* 0x0007220000301000 */
[----:B-1----:R-:W-:Y:S01]  /*1d70*/  DFMA R28, R22, UR8, -R2 ;  /* 0x00000008161c7c2b */ /* 0x002fe20008000802 */
[----:B------:R-:W-:Y:S01]  /*1d80*/  HFMA2 R23, -RZ, RZ, 1.984375, -162.75 ;  /* 0x3ff0d916ff177431 */ /* 0x000fe200000001ff */
[----:B------:R-:W-:-:S05]  /*1d90*/  MOV R22, 0x80000000 ;  /* 0x8000000000167802 */ /* 0x000fca0000000f00 */
[----:B------:R1:W2:Y:S01]  /*1da0*/  F2F.F32.F64 R15, R14 ;  /* 0x0000000e000f7310 */ /* 0x0002a20000301000 */
[----:B---3--:R-:W-:Y:S02]  /*1db0*/  DFMA R24, R4, UR8, -R2 ;  /* 0x0000000804187c2b */ /* 0x008fe40008000802 */
[----:B0-----:R-:W-:-:S05]  /*1dc0*/  DADD R2, RZ, R16 ;  /* 0x00000000ff027229 */ /* 0x001fca0000000010 */
[----:B------:R-:W0:Y:S01]  /*1dd0*/  F2F.F32.F64 R7, R24 ;  /* 0x0000001800077310 */ /* 0x000e220000301000 */
[----:B-1----:R-:W-:Y:S02]  /*1de0*/  MOV R14, RZ ;  /* 0x000000ff000e7202 */ /* 0x002fe40000000f00 */
[----:B------:R-:W-:Y:S01]  /*1df0*/  DFMA R2, R2, UR4, -R22 ;  /* 0x0000000402027c2b */ /* 0x000fe20008000816 */
[----:B------:R-:W-:-:S04]  /*1e00*/  UMOV UR4, URZ ;  /* 0x000000ff00047c82 */ /* 0x000fc80008000000 */
[----:B------:R-:W1:Y:S08]  /*1e10*/  F2F.F32.F64 R5, R28 ;  /* 0x0000001c00057310 */ /* 0x000e700000301000 */
[----:B------:R-:W3:Y:S08]  /*1e20*/  F2F.F32.F64 R4, R2 ;  /* 0x0000000200047310 */ /* 0x000ef00000301000 */
[----:B------:R5:W0:Y:S02]  /*1e30*/  F2F.F32.F64 R13, R26 ;  /* 0x0000001a000d7310 */ /* 0x000a240000301000 */
[----:B-12345:R-:W-:-:S07]  /*1e40*/  IMAD.MOV.U32 R26, RZ, RZ, 0x7f7fffff ;  /* 0x7f7fffffff1a7424 */ /* 0x03efce00078e00ff */
.L_x_60:
[----:B------:R-:W-:Y:S01]  /*1e50*/  I2FP.F32.U32 R0, UR4 ;  /* 0x0000000400007c45 */ /* 0x000fe20008201000 */
[----:B------:R-:W-:Y:S01]  /*1e60*/  UMOV UR8, 0x54442d18 ;  /* 0x54442d1800087882 */ /* 0x000fe20000000000 */
[----:B------:R-:W-:Y:S01]  /*1e70*/  UMOV UR9, 0x400921fb ;  /* 0x400921fb00097882 */ /* 0x000fe20000000000 */
[----:B------:R-:W-:Y:S01]  /*1e80*/  MOV R2, 0x80000000 ;  /* 0x8000000000027802 */ /* 0x000fe20000000f00 */
[----:B------:R-:W-:Y:S01]  /*1e90*/  UIADD3 UR4, UPT, UPT, UR4, 0x1, URZ ;  /* 0x0000000104047890 */ /* 0x000fe2000fffe0ff */
[----:B------:R-:W-:Y:S01]  /*1ea0*/  FADD R0, R0, R0 ;  /* 0x0000000000007221 */ /* 0x000fe20000000000 */
[----:B------:R-:W-:Y:S01]  /*1eb0*/  MOV R3, 0x3fd6d916 ;  /* 0x3fd6d91600037802 */ /* 0x000fe20000000f00 */
[----:B------:R-:W-:Y:S01]  /*1ec0*/  BSSY.RECONVERGENT B2, `(.L_x_36) ;  /* 0x0000017000027945 */ /* 0x000fe20003800200 */
[----:B------:R-:W-:Y:S01]  /*1ed0*/  MOV R25, 0x3eaaaaab ;  /* 0x3eaaaaab00197802 */ /* 0x000fe20000000f00 */
[----:B------:R-:W1:Y:S01]  /*1ee0*/  F2F.F64.F32 R22, R0 ;  /* 0x0000000000167310 */ /* 0x000e620000201800 */
[----:B------:R-:W-:Y:S01]  /*1ef0*/  MOV R12, 0x40400000 ;  /* 0x40400000000c7802 */ /* 0x000fe20000000f00 */
[----:B------:R-:W-:-:S04]  /*1f00*/  UISETP.NE.AND UP0, UPT, UR4, 0x6, UPT ;  /* 0x000000060400788c */ /* 0x000fc8000bf05270 */
[----:B------:R-:W-:-:S04]  /*1f10*/  FFMA R12, R25, -R12, 1 ;  /* 0x3f800000190c7423 */ /* 0x000fc8000000080c */
[----:B------:R-:W-:Y:S01]  /*1f20*/  FFMA R12, R12, R25, 0.3333333432674407959 ;  /* 0x3eaaaaab0c0c7423 */ /* 0x000fe20000000019 */
[----:B-1----:R-:W-:Y:S01]  /*1f30*/  DFMA R22, R22, UR8, R18 ;  /* 0x0000000816167c2b */ /* 0x002fe20008000012 */
[----:B------:R-:W-:Y:S01]  /*1f40*/  UMOV UR8, 0x9671593c ;  /* 0x9671593c00087882 */ /* 0x000fe20000000000 */
[----:B------:R-:W-:-:S06]  /*1f50*/  UMOV UR9, 0x3fbfb2d5 ;  /* 0x3fbfb2d500097882 */ /* 0x000fcc0000000000 */
[----:B------:R-:W-:-:S10]  /*1f60*/  DFMA R2, R22, UR8, -R2 ;  /* 0x0000000816027c2b */ /* 0x000fd40008000802 */
[----:B------:R-:W1:Y:S02]  /*1f70*/  F2F.F32.F64 R2, R2 ;  /* 0x0000000200027310 */ /* 0x000e640000301000 */
[----:B-1----:R-:W-:-:S04]  /*1f80*/  FADD R23, R15, R2 ;  /* 0x000000020f177221 */ /* 0x002fc80000000000 */
[----:B------:R-:W-:-:S04]  /*1f90*/  FADD R3, R4, R23 ;  /* 0x0000001704037221 */ /* 0x000fc80000000000 */
[----:B------:R-:W1:Y:S01]  /*1fa0*/  FCHK P0, R3, 3 ;  /* 0x4040000003007902 */ /* 0x000e620000000000 */
[----:B------:R-:W-:-:S04]  /*1fb0*/  FFMA R27, R3, R12, RZ ;  /* 0x0000000c031b7223 */ /* 0x000fc800000000ff */
[----:B------:R-:W-:-:S04]  /*1fc0*/  FFMA R0, R27, -3, R3 ;  /* 0xc04000001b007823 */ /* 0x000fc80000000003 */
[----:B------:R-:W-:Y:S01]  /*1fd0*/  FFMA R27, R12, R0, R27 ;  /* 0x000000000c1b7223 */ /* 0x000fe2000000001b */
[----:B-1----:R-:W-:Y:S06]  /*1fe0*/  @!P0 BRA `(.L_x_37) ;  /* 0x0000000000108947 */ /* 0x002fec0003800000 */
[----:B------:R-:W-:Y:S02]  /*1ff0*/  MOV R0, 0x40400000 ;  /* 0x4040000000007802 */ /* 0x000fe40000000f00 */
[----:B------:R-:W-:-:S07]  /*2000*/  MOV R12, 0x2020 ;  /* 0x00002020000c7802 */ /* 0x000fce0000000f00 */
[----:B0-----:R-:W-:Y:S05]  /*2010*/  CALL.REL.NOINC `($__internal_0_$__cuda_sm3x_div_rn_noftz_f32_slowpath) ;  /* 0x0000002400107944 */ /* 0x001fea0003c00000 */
[----:B------:R-:W-:-:S07]  /*2020*/  IMAD.MOV.U32 R27, RZ, RZ, R0 ;  /* 0x000000ffff1b7224 */ /* 0x000fce00078e0000 */
.L_x_37:
[----:B------:R-:W-:Y:S05]  /*2030*/  BSYNC.RECONVERGENT B2 ;  /* 0x0000000000027941 */ /* 0x000fea0003800200 */
.L_x_36:
[--C-:B------:R-:W-:Y:S01]  /*2040*/  FADD R3, R2, -R27.reuse ;  /* 0x8000001b02037221 */ /* 0x100fe20000000000 */
[----:B------:R-:W-:Y:S01]  /*2050*/  FADD R0, R15, -R27 ;  /* 0x8000001b0f007221 */ /* 0x000fe20000000000 */
[----:B------:R-:W-:Y:S01]  /*2060*/  HFMA2 R23, -RZ, RZ, 2.125, 0 ;  /* 0x40400000ff177431 */ /* 0x000fe200000001ff */
[----:B------:R-:W-:Y:S01]  /*2070*/  MOV R12, 0x3eaaaaab ;  /* 0x3eaaaaab000c7802 */ /* 0x000fe20000000f00 */
[----:B------:R-:W-:Y:S01]  /*2080*/  FMUL R3, R3, R3 ;  /* 0x0000000303037220 */ /* 0x000fe20000400000 */
[----:B------:R-:W-:Y:S03]  /*2090*/  BSSY.RECONVERGENT B2, `(.L_x_38) ;  /* 0x0000010000027945 */ /* 0x000fe60003800200 */
[----:B------:R-:W-:Y:S01]  /*20a0*/  FFMA R3, R0, R0, R3 ;  /* 0x0000000000037223 */ /* 0x000fe20000000003 */
[----:B------:R-:W-:Y:S01]  /*20b0*/  FADD R0, R4, -R27 ;  /* 0x8000001b04007221 */ /* 0x000fe20000000000 */
[----:B------:R-:W-:-:S03]  /*20c0*/  FFMA R23, R12, -R23, 1 ;  /* 0x3f8000000c177423 */ /* 0x000fc60000000817 */
[----:B------:R-:W-:Y:S01]  /*20d0*/  FFMA R20, R0, R0, R3 ;  /* 0x0000000000147223 */ /* 0x000fe20000000003 */
[----:B------:R-:W-:-:S03]  /*20e0*/  FFMA R0, R23, R12, 0.3333333432674407959 ;  /* 0x3eaaaaab17007423 */ /* 0x000fc6000000000c */
[----:B------:R-:W1:Y:S01]  /*20f0*/  FCHK P0, R20, 3 ;  /* 0x4040000014007902 */ /* 0x000e620000000000 */
[----:B------:R-:W-:-:S04]  /*2100*/  FFMA R3, R0, R20, RZ ;  /* 0x0000001400037223 */ /* 0x000fc800000000ff */
[----:B------:R-:W-:-:S04]  /*2110*/  FFMA R12, R3, -3, R20 ;  /* 0xc0400000030c7823 */ /* 0x000fc80000000014 */
[----:B------:R-:W-:Y:S01]  /*2120*/  FFMA R3, R0, R12, R3 ;  /* 0x0000000c00037223 */ /* 0x000fe20000000003 */
[----:B-1----:R-:W-:Y:S06]  /*2130*/  @!P0 BRA `(.L_x_39) ;  /* 0x0000000000148947 */ /* 0x002fec0003800000 */
[----:B------:R-:W-:Y:S02]  /*2140*/  MOV R3, R20 ;  /* 0x0000001400037202 */ /* 0x000fe40000000f00 */
[----:B------:R-:W-:Y:S02]  /*2150*/  MOV R0, 0x40400000 ;  /* 0x4040000000007802 */ /* 0x000fe40000000f00 */
[----:B------:R-:W-:-:S07]  /*2160*/  MOV R12, 0x2180 ;  /* 0x00002180000c7802 */ /* 0x000fce0000000f00 */
[----:B0-----:R-:W-:Y:S05]  /*2170*/  CALL.REL.NOINC `($__internal_0_$__cuda_sm3x_div_rn_noftz_f32_slowpath) ;  /* 0x0000002000b87944 */ /* 0x001fea0003c00000 */
[----:B------:R-:W-:-:S07]  /*2180*/  MOV R3, R0 ;  /* 0x0000000000037202 */ /* 0x000fce0000000f00 */
.L_x_39:
[----:B------:R-:W-:Y:S05]  /*2190*/  BSYNC.RECONVERGENT B2 ;  /* 0x0000000000027941 */ /* 0x000fea0003800200 */
.L_x_38:
[----:B------:R-:W-:Y:S02]  /*21a0*/  HFMA2 R25, -RZ, RZ, 2.125, 0 ;  /* 0x40400000ff197431 */ /* 0x000fe400000001ff */
[----:B0-----:R-:W-:Y:S01]  /*21b0*/  FADD R23, R13, R2 ;  /* 0x000000020d177221 */ /* 0x001fe20000000000 */
[----:B------:R-:W-:Y:S01]  /*21c0*/  IMAD.MOV.U32 R0, RZ, RZ, 0x3eaaaaab ;  /* 0x3eaaaaabff007424 */ /* 0x000fe200078e00ff */
[----:B------:R-:W-:Y:S01]  /*21d0*/  FSETP.GEU.AND P1, PT, R3, R26, PT ;  /* 0x0000001a0300720b */ /* 0x000fe20003f2e000 */
[----:B------:R-:W-:Y:S01]  /*21e0*/  BSSY.RECONVERGENT B2, `(.L_x_40) ;  /* 0x0000010000027945 */ /* 0x000fe20003800200 */
[----:B------:R-:W-:Y:S02]  /*21f0*/  FADD R20, R4, R23 ;  /* 0x0000001704147221 */ /* 0x000fe40000000000 */
[----:B------:R-:W-:Y:S02]  /*2200*/  FSEL R14, R27, R14, !P1 ;  /* 0x0000000e1b0e7208 */ /* 0x000fe40004800000 */
[----:B------:R-:W0:Y:S01]  /*2210*/  FCHK P0, R20, 3 ;  /* 0x4040000014007902 */ /* 0x000e220000000000 */
[----:B------:R-:W-:Y:S01]  /*2220*/  FFMA R25, R0, -R25, 1 ;  /* 0x3f80000000197423 */ /* 0x000fe20000000819 */
[----:B------:R-:W-:-:S03]  /*2230*/  FSEL R26, R3, R26, !P1 ;  /* 0x0000001a031a7208 */ /* 0x000fc60004800000 */
[----:B------:R-:W-:-:S04]  /*2240*/  FFMA R0, R25, R0, 0.3333333432674407959 ;  /* 0x3eaaaaab19007423 */ /* 0x000fc80000000000 */
        /* <DEDUP_REMOVED lines=8> */
[----:B------:R-:W-:-:S07]  /*22d0*/  MOV R27, R0 ;  /* 0x00000000001b7202 */ /* 0x000fce0000000f00 */
.L_x_41:
[----:B------:R-:W-:Y:S05]  /*22e0*/  BSYNC.RECONVERGENT B2 ;  /* 0x0000000000027941 */ /* 0x000fea0003800200 */
.L_x_40:
[--C-:B------:R-:W-:Y:S01]  /*22f0*/  FADD R3, R2, -R27.reuse ;  /* 0x8000001b02037221 */ /* 0x100fe20000000000 */
[----:B------:R-:W-:Y:S01]  /*2300*/  FADD R0, R13, -R27 ;  /* 0x8000001b0d007221 */ /* 0x000fe20000000000 */
[----:B------:R-:W-:Y:S02]  /*2310*/  HFMA2 R12, -RZ, RZ, 1.666015625, -0.052093505859375 ;  /* 0x3eaaaaabff0c7431 */ /* 0x000fe400000001ff */
[----:B------:R-:W-:Y:S02]  /*2320*/  IMAD.MOV.U32 R23, RZ, RZ, 0x40400000 ;  /* 0x40400000ff177424 */ /* 0x000fe400078e00ff */
[----:B------:R-:W-:Y:S01]  /*2330*/  FMUL R3, R3, R3 ;  /* 0x0000000303037220 */ /* 0x000fe20000400000 */
[----:B------:R-:W-:Y:S03]  /*2340*/  BSSY.RECONVERGENT B2, `(.L_x_42) ;  /* 0x0000010000027945 */ /* 0x000fe60003800200 */
[----:B------:R-:W-:Y:S01]  /*2350*/  FFMA R3, R0, R0, R3 ;  /* 0x0000000000037223 */ /* 0x000fe20000000003 */
[----:B------:R-:W-:Y:S01]  /*2360*/  FADD R0, R4, -R27 ;  /* 0x8000001b04007221 */ /* 0x000fe20000000000 */
[----:B------:R-:W-:-:S03]  /*2370*/  FFMA R23, R12, -R23, 1 ;  /* 0x3f8000000c177423 */ /* 0x000fc60000000817 */
[----:B------:R-:W-:Y:S01]  /*2380*/  FFMA R20, R0, R0, R3 ;  /* 0x0000000000147223 */ /* 0x000fe20000000003 */
[----:B------:R-:W-:-:S03]  /*2390*/  FFMA R0, R23, R12, 0.3333333432674407959 ;  /* 0x3eaaaaab17007423 */ /* 0x000fc6000000000c */
[----:B------:R-:W0:Y:S01]  /*23a0*/  FCHK P0, R20, 3 ;  /* 0x4040000014007902 */ /* 0x000e220000000000 */
        /* <DEDUP_REMOVED lines=9> */
.L_x_43:
[----:B------:R-:W-:Y:S05]  /*2440*/  BSYNC.RECONVERGENT B2 ;  /* 0x0000000000027941 */ /* 0x000fea0003800200 */
.L_x_42:
[----:B------:R-:W-:Y:S02]  /*2450*/  HFMA2 R0, -RZ, RZ, 1.666015625, -0.052093505859375 ;  /* 0x3eaaaaabff007431 */ /* 0x000fe400000001ff */
[----:B------:R-:W-:Y:S01]  /*2460*/  FADD R23, R11, R2 ;  /* 0x000000020b177221 */ /* 0x000fe20000000000 */
[----:B------:R-:W-:Y:S01]  /*2470*/  MOV R25, 0x40400000 ;  /* 0x4040000000197802 */ /* 0x000fe20000000f00 */
[----:B------:R-:W-:Y:S01]  /*2480*/  BSSY.RECONVERGENT B2, `(.L_x_44) ;  /* 0x0000011000027945 */ /* 0x000fe20003800200 */
[----:B------:R-:W-:Y:S01]  /*2490*/  FSETP.GEU.AND P1, PT, R3, R26, PT ;  /* 0x0000001a0300720b */ /* 0x000fe20003f2e000 */
[----:B------:R-:W-:-:S03]  /*24a0*/  FADD R20, R4, R23 ;  /* 0x0000001704147221 */ /* 0x000fc60000000000 */
[----:B------:R-:W-:Y:S01]  /*24b0*/  FSEL R14, R27, R14, !P1 ;  /* 0x0000000e1b0e7208 */ /* 0x000fe20004800000 */
        /* <DEDUP_REMOVED lines=8> */
[----:B------:R-:W-:Y:S01]  /*2540*/  IMAD.MOV.U32 R3, RZ, RZ, R20 ;  /* 0x000000ffff037224 */ /* 0x000fe200078e0014 */
[----:B------:R-:W-:Y:S02]  /*2550*/  MOV R0, 0x40400000 ;  /* 0x4040000000007802 */ /* 0x000fe40000000f00 */
[----:B------:R-:W-:-:S07]  /*2560*/  MOV R12, 0x2580 ;  /* 0x00002580000c7802 */ /* 0x000fce0000000f00 */
[----:B------:R-:W-:Y:S05]  /*2570*/  CALL.REL.NOINC `($__internal_0_$__cuda_sm3x_div_rn_noftz_f32_slowpath) ;  /* 0x0000001c00b87944 */ /* 0x000fea0003c00000 */
[----:B------:R-:W-:-:S07]  /*2580*/  MOV R27, R0 ;  /* 0x00000000001b7202 */ /* 0x000fce0000000f00 */
.L_x_45:
[----:B------:R-:W-:Y:S05]  /*2590*/  BSYNC.RECONVERGENT B2 ;  /* 0x0000000000027941 */ /* 0x000fea0003800200 */
.L_x_44:
[--C-:B------:R-:W-:Y:S01]  /*25a0*/  FADD R3, R2, -R27.reuse ;  /* 0x8000001b02037221 */ /* 0x100fe20000000000 */
[----:B------:R-:W-:Y:S01]  /*25b0*/  FADD R0, R11, -R27 ;  /* 0x8000001b0b007221 */ /* 0x000fe20000000000 */
[----:B------:R-:W-:Y:S01]  /*25c0*/  HFMA2 R12, -RZ, RZ, 1.666015625, -0.052093505859375 ;  /* 0x3eaaaaabff0c7431 */ /* 0x000fe200000001ff */
        /* <DEDUP_REMOVED lines=13> */
[----:B------:R-:W-:Y:S01]  /*26a0*/  MOV R3, R20 ;  /* 0x0000001400037202 */ /* 0x000fe20000000f00 */
[----:B------:R-:W-:Y:S01]  /*26b0*/  IMAD.MOV.U32 R0, RZ, RZ, 0x40400000 ;  /* 0x40400000ff007424 */ /* 0x000fe200078e00ff */
[----:B------:R-:W-:-:S07]  /*26c0*/  MOV R12, 0x26e0 ;  /* 0x000026e0000c7802 */ /* 0x000fce0000000f00 */
[----:B------:R-:W-:Y:S05]  /*26d0*/  CALL.REL.NOINC `($__internal_0_$__cuda_sm3x_div_rn_noftz_f32_slowpath) ;  /* 0x0000001c00607944 */ /* 0x000fea0003c00000 */
[----:B------:R-:W-:-:S07]  /*26e0*/  MOV R3, R0 ;  /* 0x0000000000037202 */ /* 0x000fce0000000f00 */
.L_x_47:
[----:B------:R-:W-:Y:S05]  /*26f0*/  BSYNC.RECONVERGENT B2 ;  /* 0x0000000000027941 */ /* 0x000fea0003800200 */
.L_x_46:
        /* <DEDUP_REMOVED lines=19> */
[----:B------:R-:W-:-:S07]  /*2830*/  IMAD.MOV.U32 R27, RZ, RZ, R0 ;  /* 0x000000ffff1b7224 */ /* 0x000fce00078e0000 */
.L_x_49:
[----:B------:R-:W-:Y:S05]  /*2840*/  BSYNC.RECONVERGENT B2 ;  /* 0x0000000000027941 */ /* 0x000fea0003800200 */
.L_x_48:
        /* <DEDUP_REMOVED lines=21> */
.L_x_51:
[----:B------:R-:W-:Y:S05]  /*29a0*/  BSYNC.RECONVERGENT B2 ;  /* 0x0000000000027941 */ /* 0x000fea0003800200 */
.L_x_50:
[----:B------:R-:W-:Y:S02]  /*29b0*/  HFMA2 R25, -RZ, RZ, 2.125, 0 ;  /* 0x40400000ff197431 */ /* 0x000fe400000001ff */
[----:B------:R-:W-:Y:S01]  /*29c0*/  FADD R23, R7, R2 ;  /* 0x0000000207177221 */ /* 0x000fe20000000000 */
        /* <DEDUP_REMOVED lines=18> */
.L_x_53:
[----:B------:R-:W-:Y:S05]  /*2af0*/  BSYNC.RECONVERGENT B2 ;  /* 0x0000000000027941 */ /* 0x000fea0003800200 */
.L_x_52:
        /* <DEDUP_REMOVED lines=21> */
.L_x_55:
[----:B------:R-:W-:Y:S05]  /*2c50*/  BSYNC.RECONVERGENT B2 ;  /* 0x0000000000027941 */ /* 0x000fea0003800200 */
.L_x_54:
        /* <DEDUP_REMOVED lines=20> */
.L_x_57:
[----:B------:R-:W-:Y:S05]  /*2da0*/  BSYNC.RECONVERGENT B2 ;  /* 0x0000000000027941 */ /* 0x000fea0003800200 */
.L_x_56:
        /* <DEDUP_REMOVED lines=20> */
.L_x_59:
[----:B------:R-:W-:Y:S05]  /*2ef0*/  BSYNC.RECONVERGENT B2 ;  /* 0x0000000000027941 */ /* 0x000fea0003800200 */
.L_x_58:
[----:B------:R-:W-:-:S04]  /*2f00*/  FSETP.GEU.AND P0, PT, R0, R26, PT ;  /* 0x0000001a0000720b */ /* 0x000fc80003f0e000 */
[----:B------:R-:W-:Y:S02]  /*2f10*/  FSEL R14, R27, R14, !P0 ;  /* 0x0000000e1b0e7208 */ /* 0x000fe40004000000 */
[----:B------:R-:W-:Y:S01]  /*2f20*/  FSEL R26, R0, R26, !P0 ;  /* 0x0000001a001a7208 */ /* 0x000fe20004000000 */
[----:B------:R-:W-:Y:S06]  /*2f30*/  BRA.U UP0, `(.L_x_60) ;  /* 0xffffffed00c47547 */ /* 0x000fec000b83ffff */
[----:B------:R-:W-:Y:S01]  /*2f40*/  UMOV UR4, 0x54442d18 ;  /* 0x54442d1800047882 */ /* 0x000fe20000000000 */
[----:B------:R-:W-:Y:S01]  /*2f50*/  UMOV UR5, 0x401921fb ;  /* 0x401921fb00057882 */ /* 0x000fe20000000000 */
[----:B------:R-:W-:Y:S01]  /*2f60*/  HFMA2 R3, -RZ, RZ, 1.984375, -162.75 ;  /* 0x3ff0d916ff037431 */ /* 0x000fe200000001ff */
[----:B------:R-:W-:Y:S01]  /*2f70*/  DADD R16, R16, UR4 ;  /* 0x0000000410107e29 */ /* 0x000fe20008000000 */
[----:B------:R-:W-:Y:S01]  /*2f80*/  MOV R2, 0x80000000 ;  /* 0x8000000000027802 */ /* 0x000fe20000000f00 */
[----:B------:R-:W-:Y:S01]  /*2f90*/  UMOV UR4, 0xad31b625 ;  /* 0xad31b62500047882 */ /* 0x000fe20000000000 */
[----:B------:R-:W-:-:S05]  /*2fa0*/  UMOV UR5, 0x3fdd315d ;  /* 0x3fdd315d00057882 */ /* 0x000fca0000000000 */
[----:B------:R-:W-:Y:S01]  /*2fb0*/  DFMA R2, R16, UR4, -R2 ;  /* 0x0000000410027c2b */ /* 0x000fe20008000802 */
[----:B------:R-:W-:-:S05]  /*2fc0*/  UMOV UR4, URZ ;  /* 0x000000ff00047c82 */ /* 0x000fca0008000000 */
[----:B------:R0:W1:Y:S05]  /*2fd0*/  F2F.F32.F64 R4, R2 ;  /* 0x0000000200047310 */ /* 0x00006a0000301000 */
.L_x_85:
[----:B------:R-:W-:Y:S01]  /*2fe0*/  I2FP.F32.U32 R0, UR4 ;  /* 0x0000000400007c45 */ /* 0x000fe20008201000 */
[----:B------:R-:W-:Y:S01]  /*2ff0*/  UMOV UR8, 0x54442d18 ;  /* 0x54442d1800087882 */ /* 0x000fe20000000000 */
[----:B------:R-:W-:Y:S01]  /*3000*/  UMOV UR9, 0x400921fb ;  /* 0x400921fb00097882 */ /* 0x000fe20000000000 */
[----:B0-----:R-:W-:Y:S01]  /*3010*/  MOV R2, 0x80000000 ;  /* 0x8000000000027802 */ /* 0x001fe20000000f00 */
[----:B------:R-:W-:Y:S02]  /*3020*/  IMAD.MOV.U32 R23, RZ, RZ, 0x40400000 ;  /* 0x40400000ff177424 */ /* 0x000fe400078e00ff */
[----:B------:R-:W-:Y:S01]  /*3030*/  FADD R0, R0, R0 ;  /* 0x0000000000007221 */ /* 0x000fe20000000000 */
[----:B------:R-:W-:Y:S01]  /*3040*/  MOV R3, 0x3fd6d916 ;  /* 0x3fd6d91600037802 */ /* 0x000fe20000000f00 */
[----:B------:R-:W-:Y:S01]  /*3050*/  UIADD3 UR4, UPT, UPT, UR4, 0x1, URZ ;  /* 0x0000000104047890 */ /* 0x000fe2000fffe0ff */
[----:B------:R-:W-:Y:S01]  /*3060*/  MOV R12, 0x3eaaaaab ;  /* 0x3eaaaaab000c7802 */ /* 0x000fe20000000f00 */
[----:B------:R-:W0:Y:S01]  /*3070*/  F2F.F64.F32 R16, R0 ;  /* 0x0000000000107310 */ /* 0x000e220000201800 */
[----:B------:R-:W-:Y:S01]  /*3080*/  BSSY.RECONVERGENT B2, `(.L_x_61) ;  /* 0x0000015000027945 */ /* 0x000fe20003800200 */
[----:B------:R-:W-:-:S02]  /*3090*/  UISETP.NE.AND UP0, UPT, UR4, 0x6, UPT ;  /* 0x000000060400788c */ /* 0x000fc4000bf05270 */
[----:B------:R-:W-:Y:S01]  /*30a0*/  FFMA R25, R12, -R23, 1 ;  /* 0x3f8000000c197423 */ /* 0x000fe20000000817 */
[----:B0-----:R-:W-:Y:S01]  /*30b0*/  DFMA R16, R16, UR8, R18 ;  /* 0x0000000810107c2b */ /* 0x001fe20008000012 */
[----:B------:R-:W-:Y:S01]  /*30c0*/  UMOV UR8, 0x9671593c ;  /* 0x9671593c00087882 */ /* 0x000fe20000000000 */
[----:B------:R-:W-:-:S06]  /*30d0*/  UMOV UR9, 0x3fbfb2d5 ;  /* 0x3fbfb2d500097882 */ /* 0x000fcc0000000000 */
[----:B------:R-:W-:-:S10]  /*30e0*/  DFMA R2, R16, UR8, -R2 ;  /* 0x0000000810027c2b */ /* 0x000fd40008000802 */
[----:B------:R-:W0:Y:S02]  /*30f0*/  F2F.F32.F64 R2, R2 ;  /* 0x0000000200027310 */ /* 0x000e240000301000 */
[----:B0-----:R-:W-:-:S04]  /*3100*/  FADD R17, R15, R2 ;  /* 0x000000020f117221 */ /* 0x001fc80000000000 */
[----:B-1----:R-:W-:Y:S01]  /*3110*/  FADD R23, R4, R17 ;  /* 0x0000001104177221 */ /* 0x002fe20000000000 */
        /* <DEDUP_REMOVED lines=11> */
.L_x_62:
[----:B------:R-:W-:Y:S05]  /*31d0*/  BSYNC.RECONVERGENT B2 ;  /* 0x0000000000027941 */ /* 0x000fea0003800200 */
.L_x_61:
        /* <DEDUP_REMOVED lines=21> */
.L_x_64:
[----:B------:R-:W-:Y:S05]  /*3330*/  BSYNC.RECONVERGENT B2 ;  /* 0x0000000000027941 */ /* 0x000fea0003800200 */
.L_x_63:
        /* <DEDUP_REMOVED lines=20> */
.L_x_66:
[----:B------:R-:W-:Y:S05]  /*3480*/  BSYNC.RECONVERGENT B2 ;  /* 0x0000000000027941 */ /* 0x000fea0003800200 */
.L_x_65:
        /* <DEDUP_REMOVED lines=21> */
.L_x_68:
[----:B------:R-:W-:Y:S05]  /*35e0*/  BSYNC.RECONVERGENT B2 ;  /* 0x0000000000027941 */ /* 0x000fea0003800200 */
.L_x_67:
        /* <DEDUP_REMOVED lines=20> */
.L_x_70:
[----:B------:R-:W-:Y:S05]  /*3730*/  BSYNC.RECONVERGENT B2 ;  /* 0x0000000000027941 */ /* 0x000fea0003800200 */
.L_x_69:
[--C-:B------:R-:W-:Y:S01]  /*3740*/  FADD R3, R2, -R17.reuse ;  /* 0x8000001102037221 */ /* 0x100fe20000000000 */
[----:B------:R-:W-:Y:S01]  /*3750*/  FADD R0, R11, -R17 ;  /* 0x800000110b007221 */ /* 0x000fe20000000000 */
[----:B------:R-:W-:Y:S02]  /*3760*/  HFMA2 R23, -RZ, RZ, 2.125, 0 ;  /* 0x40400000ff177431 */ /* 0x000fe400000001ff */
        /* <DEDUP_REMOVED lines=18> */
.L_x_72:
[----:B------:R-:W-:Y:S05]  /*3890*/  BSYNC.RECONVERGENT B2 ;  /* 0x0000000000027941 */ /* 0x000fea0003800200 */
.L_x_71:
[----:B------:R-:W-:Y:S02]  /*38a0*/  HFMA2 R0, -RZ, RZ, 1.666015625, -0.052093505859375 ;  /* 0x3eaaaaabff007431 */ /* 0x000fe400000001ff */
        /* <DEDUP_REMOVED lines=19> */
.L_x_74:
[----:B------:R-:W-:Y:S05]  /*39e0*/  BSYNC.RECONVERGENT B2 ;  /* 0x0000000000027941 */ /* 0x000fea0003800200 */
.L_x_73:
        /* <DEDUP_REMOVED lines=21> */
.L_x_76:
[----:B------:R-:W-:Y:S05]  /*3b40*/  BSYNC.RECONVERGENT B2 ;  /* 0x0000000000027941 */ /* 0x000fea0003800200 */
.L_x_75:
        /* <DEDUP_REMOVED lines=20> */
.L_x_78:
[----:B------:R-:W-:Y:S05]  /*3c90*/  BSYNC.RECONVERGENT B2 ;  /* 0x0000000000027941 */ /* 0x000fea0003800200 */
.L_x_77:
        /* <DEDUP_REMOVED lines=21> */
.L_x_80:
[----:B------:R-:W-:Y:S05]  /*3df0*/  BSYNC.RECONVERGENT B2 ;  /* 0x0000000000027941 */ /* 0x000fea0003800200 */
.L_x_79:
        /* <DEDUP_REMOVED lines=20> */
.L_x_82:
[----:B------:R-:W-:Y:S05]  /*3f40*/  BSYNC.RECONVERGENT B2 ;  /* 0x0000000000027941 */ /* 0x000fea0003800200 */
.L_x_81:
        /* <DEDUP_REMOVED lines=20> */
.L_x_84:
[----:B------:R-:W-:Y:S05]  /*4090*/  BSYNC.RECONVERGENT B2 ;  /* 0x0000000000027941 */ /* 0x000fea0003800200 */
.L_x_83:
[----:B------:R-:W-:-:S04]  /*40a0*/  FSETP.GEU.AND P0, PT, R0, R26, PT ;  /* 0x0000001a0000720b */ /* 0x000fc80003f0e000 */
[----:B------:R-:W-:Y:S02]  /*40b0*/  FSEL R14, R17, R14, !P0 ;  /* 0x0000000e110e7208 */ /* 0x000fe40004000000 */
[----:B------:R-:W-:Y:S01]  /*40c0*/  FSEL R26, R0, R26, !P0 ;  /* 0x0000001a001a7208 */ /* 0x000fe20004000000 */
[----:B------:R-:W-:Y:S06]  /*40d0*/  BRA.U UP0, `(.L_x_85) ;  /* 0xffffffed00c07547 */ /* 0x000fec000b83ffff */
[----:B------:R-:W-:Y:S01]  /*40e0*/  HFMA2 R3, -RZ, RZ, 2.125, 0 ;  /* 0x40400000ff037431 */ /* 0x000fe200000001ff */
[----:B------:R-:W-:Y:S01]  /*40f0*/  MOV R0, 0x3eaaaaab ;  /* 0x3eaaaaab00007802 */ /* 0x000fe20000000f00 */
[----:B------:R-:W-:Y:S01]  /*4100*/  FFMA R21, R21, 0.5, R8 ;  /* 0x3f00000015157823 */ /* 0x000fe20000000008 */
[----:B------:R-:W-:Y:S03]  /*4110*/  BSSY.RECONVERGENT B2, `(.L_x_86) ;  /* 0x000000d000027945 */ /* 0x000fe60003800200 */
[----:B------:R-:W-:Y:S01]  /*4120*/  FFMA R5, R0, -R3, 1 ;  /* 0x3f80000000057423 */ /* 0x000fe20000000803 */
[----:B------:R-:W-:-:S03]  /*4130*/  FFMA R3, R6, 0.5, R21 ;  /* 0x3f00000006037823 */ /* 0x000fc60000000015 */
[----:B------:R-:W-:Y:S01]  /*4140*/  FFMA R0, R5, R0, 0.3333333432674407959 ;  /* 0x3eaaaaab05007423 */ /* 0x000fe20000000000 */
[----:B------:R-:W0:Y:S03]  /*4150*/  FCHK P0, R3, 3 ;  /* 0x4040000003007902 */ /* 0x000e260000000000 */
[----:B------:R-:W-:-:S04]  /*4160*/  FFMA R2, R0, R3, RZ ;  /* 0x0000000300027223 */ /* 0x000fc800000000ff */
[----:B------:R-:W-:-:S04]  /*4170*/  FFMA R5, R2, -3, R3 ;  /* 0xc040000002057823 */ /* 0x000fc80000000003 */
[----:B------:R-:W-:Y:S01]  /*4180*/  FFMA R5, R0, R5, R2 ;  /* 0x0000000500057223 */ /* 0x000fe20000000002 */
[----:B0-----:R-:W-:Y:S06]  /*4190*/  @!P0 BRA `(.L_x_87) ;  /* 0x0000000000108947 */ /* 0x001fec0003800000 */
[----:B------:R-:W-:Y:S01]  /*41a0*/  IMAD.MOV.U32 R0, RZ, RZ, 0x40400000 ;  /* 0x40400000ff007424 */ /* 0x000fe200078e00ff */
[----:B------:R-:W-:-:S07]  /*41b0*/  MOV R12, 0x41d0 ;  /* 0x000041d0000c7802 */ /* 0x000fce0000000f00 */
[----:B------:R-:W-:Y:S05]  /*41c0*/  CALL.REL.NOINC `($__internal_0_$__cuda_sm3x_div_rn_noftz_f32_slowpath) ;  /* 0x0000000000a47944 */ /* 0x000fea0003c00000 */
[----:B------:R-:W-:-:S07]  /*41d0*/  MOV R5, R0 ;  /* 0x0000000000057202 */ /* 0x000fce0000000f00 */
.L_x_87:
[----:B------:R-:W-:Y:S05]  /*41e0*/  BSYNC.RECONVERGENT B2 ;  /* 0x0000000000027941 */ /* 0x000fea0003800200 */
.L_x_86:
[----:B------:R-:W0:Y:S01]  /*41f0*/  MUFU.RCP R3, R14 ;  /* 0x0000000e00037308 */ /* 0x000e220000001000 */
[----:B------:R-:W-:Y:S07]  /*4200*/  BSSY.RECONVERGENT B2, `(.L_x_88) ;  /* 0x000000d000027945 */ /* 0x000fee0003800200 */
[----:B------:R-:W1:Y:S01]  /*4210*/  FCHK P0, R5, R14 ;  /* 0x0000000e05007302 */ /* 0x000e620000000000 */
[----:B0-----:R-:W-:-:S04]  /*4220*/  FFMA R0, -R14, R3, 1 ;  /* 0x3f8000000e007423 */ /* 0x001fc80000000103 */
[----:B------:R-:W-:-:S04]  /*4230*/  FFMA R0, R3, R0, R3 ;  /* 0x0000000003007223 */ /* 0x000fc80000000003 */
[----:B------:R-:W-:-:S04]  /*4240*/  FFMA R3, R0, R5, RZ ;  /* 0x0000000500037223 */ /* 0x000fc800000000ff */
[----:B------:R-:W-:-:S04]  /*4250*/  FFMA R2, -R14, R3, R5 ;  /* 0x000000030e027223 */ /* 0x000fc80000000105 */
[----:B------:R-:W-:Y:S01]  /*4260*/  FFMA R3, R0, R2, R3 ;  /* 0x0000000200037223 */ /* 0x000fe20000000003 */
[----:B-1----:R-:W-:Y:S06]  /*4270*/  @!P0 BRA `(.L_x_89) ;  /* 0x0000000000148947 */ /* 0x002fec0003800000 */
[----:B------:R-:W-:Y:S02]  /*4280*/  MOV R3, R5 ;  /* 0x0000000500037202 */ /* 0x000fe40000000f00 */
[----:B------:R-:W-:Y:S02]  /*4290*/  MOV R0, R14 ;  /* 0x0000000e00007202 */ /* 0x000fe40000000f00 */
[----:B------:R-:W-:-:S07]  /*42a0*/  MOV R12, 0x42c0 ;  /* 0x000042c0000c7802 */ /* 0x000fce0000000f00 */
[----:B------:R-:W-:Y:S05]  /*42b0*/  CALL.REL.NOINC `($__internal_0_$__cuda_sm3x_div_rn_noftz_f32_slowpath) ;  /* 0x0000000000687944 */ /* 0x000fea0003c00000 */
[----:B------:R-:W-:-:S07]  /*42c0*/  MOV R3, R0 ;  /* 0x0000000000037202 */ /* 0x000fce0000000f00 */
.L_x_89:
[----:B------:R-:W-:Y:S05]  /*42d0*/  BSYNC.RECONVERGENT B2 ;  /* 0x0000000000027941 */ /* 0x000fea0003800200 */
.L_x_88:
        /* <DEDUP_REMOVED lines=10> */
[----:B------:R-:W-:-:S07]  /*4380*/  MOV R12, 0x43a0 ;  /* 0x000043a0000c7802 */ /* 0x000fce0000000f00 */
[----:B------:R-:W-:Y:S05]  /*4390*/  CALL.REL.NOINC `($__internal_0_$__cuda_sm3x_div_rn_noftz_f32_slowpath) ;  /* 0x0000000000307944 */ /* 0x000fea0003c00000 */
.L_x_91:
[----:B------:R-:W-:Y:S05]  /*43a0*/  BSYNC.RECONVERGENT B2 ;  /* 0x0000000000027941 */ /* 0x000fea0003800200 */
.L_x_90:
[----:B------:R-:W0:Y:S01]  /*43b0*/  LDC.64 R2, c[0x0][0x380] ;  /* 0x0000e000ff027b82 */ /* 0x000e220000000a00 */
[----:B------:R-:W-:Y:S01]  /*43c0*/  FMUL R14, R14, 1000 ;  /* 0x447a00000e0e7820 */ /* 0x000fe20000400000 */
[----:B------:R-:W-:-:S03]  /*43d0*/  FMUL R0, R0, 1000 ;  /* 0x447a000000007820 */ /* 0x000fc60000400000 */
[----:B------:R-:W1:Y:S03]  /*43e0*/  F2I.U32.TRUNC.NTZ R7, R14 ;  /* 0x0000000e00077305 */ /* 0x000e66000020f000 */
[----:B------:R-:W2:Y:S05]  /*43f0*/  LDC.64 R4, c[0x0][0x388] ;  /* 0x0000e200ff047b82 */ /* 0x000eaa0000000a00 */
[----:B------:R-:W3:Y:S01]  /*4400*/  F2I.U32.TRUNC.NTZ R9, |R0| ;  /* 0x4000000000097305 */ /* 0x000ee2000020f000 */
[----:B0-----:R-:W-:-:S05]  /*4410*/  IMAD.WIDE R2, R10, 0x2, R2 ;  /* 0x000000020a027825 */ /* 0x001fca00078e0202 */
[----:B-1----:R-:W-:Y:S01]  /*4420*/  STG.E.U16 desc[UR6][R2.64], R7 ;  /* 0x0000000702007986 */ /* 0x002fe2000c101506 */
[----:B--2---:R-:W-:-:S05]  /*4430*/  IMAD.WIDE R10, R10, 0x2, R4 ;  /* 0x000000020a0a7825 */ /* 0x004fca00078e0204 */
[----:B---3--:R-:W-:Y:S01]  /*4440*/  STG.E.U16 desc[UR6][R10.64], R9 ;  /* 0x000000090a007986 */ /* 0x008fe2000c101506 */
[----:B------:R-:W-:Y:S05]  /*4450*/  EXIT ;  /* 0x000000000000794d */ /* 0x000fea0003800000 */
        .weak           $__internal_0_$__cuda_sm3x_div_rn_noftz_f32_slowpath
        .type           $__internal_0_$__cuda_sm3x_div_rn_noftz_f32_slowpath,@function
        .size           $__internal_0_$__cuda_sm3x_div_rn_noftz_f32_slowpath,(.L_x_105 - $__internal_0_$__cuda_sm3x_div_rn_noftz_f32_slowpath)
$__internal_0_$__cuda_sm3x_div_rn_noftz_f32_slowpath:
[----:B------:R-:W-:Y:S01]  /*4460*/  SHF.R.U32.HI R20, RZ, 0x17, R0 ;  /* 0x00000017ff147819 */ /* 0x000fe20000011600 */
[----:B------:R-:W-:Y:S01]  /*4470*/  BSSY.RECONVERGENT B0, `(.L_x_92) ;  /* 0x0000063000007945 */ /* 0x000fe20003800200 */
[----:B------:R-:W-:Y:S02]  /*4480*/  SHF.R.U32.HI R23, RZ, 0x17, R3 ;  /* 0x00000017ff177819 */ /* 0x000fe40000011603 */
[----:B------:R-:W-:Y:S02]  /*4490*/  LOP3.LUT R20, R20, 0xff, RZ, 0xc0, !PT ;  /* 0x000000ff14147812 */ /* 0x000fe400078ec0ff */
[----:B------:R-:W-:-:S03]  /*44a0*/  LOP3.LUT R23, R23, 0xff, RZ, 0xc0, !PT ;  /* 0x000000ff17177812 */ /* 0x000fc600078ec0ff */
[----:B------:R-:W-:Y:S01]  /*44b0*/  VIADD R22, R20, 0xffffffff ;  /* 0xffffffff14167836 */ /* 0x000fe20000000000 */
[----:B------:R-:W-:-:S04]  /*44c0*/  IADD3 R24, PT, PT, R23, -0x1, RZ ;  /* 0xffffffff17187810 */ /* 0x000fc80007ffe0ff */
[----:B------:R-:W-:-:S04]  /*44d0*/  ISETP.GT.U32.AND P0, PT, R22, 0xfd, PT ;  /* 0x000000fd1600780c */ /* 0x000fc80003f04070 */
[----:B------:R-:W-:-:S13]  /*44e0*/  ISETP.GT.U32.OR P0, PT, R24, 0xfd, P0 ;  /* 0x000000fd1800780c */ /* 0x000fda0000704470 */
[----:B------:R-:W-:Y:S01]  /*44f0*/  @!P0 MOV R25, RZ ;  /* 0x000000ff00198202 */ /* 0x000fe20000000f00 */
[----:B------:R-:W-:Y:S06]  /*4500*/  @!P0 BRA `(.L_x_93) ;  /* 0x00000000005c8947 */ /* 0x000fec0003800000 */
[----:B------:R-:W-:Y:S02]  /*4510*/  FSETP.GTU.FTZ.AND P0, PT, |R3|, +INF , PT ;  /* 0x7f8000000300780b */ /* 0x000fe40003f1c200 */
[----:B------:R-:W-:-:S04]  /*4520*/  FSETP.GTU.FTZ.AND P1, PT, |R0|, +INF , PT ;  /* 0x7f8000000000780b */ /* 0x000fc80003f3c200 */
[----:B------:R-:W-:-:S13]  /*4530*/  PLOP3.LUT P0, PT, P0, P1, PT, 0xf8, 0x8f ;  /* 0x00000000008f781c */ /* 0x000fda0000703f70 */
[----:B------:R-:W-:Y:S05]  /*4540*/  @P0 BRA `(.L_x_94) ;  /* 0x0000000400500947 */ /* 0x000fea0003800000 */
[----:B------:R-:W-:-:S13]  /*4550*/  LOP3.LUT P0, RZ, R0, 0x7fffffff, R3, 0xc8, !PT ;  /* 0x7fffffff00ff7812 */ /* 0x000fda000780c803 */
[----:B------:R-:W-:Y:S05]  /*4560*/  @!P0 BRA `(.L_x_95) ;  /* 0x0000000400408947 */ /* 0x000fea0003800000 */
[C---:B------:R-:W-:Y:S02]  /*4570*/  FSETP.NEU.FTZ.AND P1, PT, |R3|.reuse, +INF , PT ;  /* 0x7f8000000300780b */ /* 0x040fe40003f3d200 */
[----:B------:R-:W-:Y:S02]  /*4580*/  FSETP.NEU.FTZ.AND P4, PT, |R0|, +INF , PT ;  /* 0x7f8000000000780b */ /* 0x000fe40003f9d200 */
[----:B------:R-:W-:-:S11]  /*4590*/  FSETP.NEU.FTZ.AND P0, PT, |R3|, +INF , PT ;  /* 0x7f8000000300780b */ /* 0x000fd60003f1d200 */
[----:B------:R-:W-:Y:S05]  /*45a0*/  @!P4 BRA !P1, `(.L_x_95) ;  /* 0x000000040030c947 */ /* 0x000fea0004800000 */
[----:B------:R-:W-:-:S04]  /*45b0*/  LOP3.LUT P1, RZ, R3, 0x7fffffff, RZ, 0xc0, !PT ;  /* 0x7fffffff03ff7812 */ /* 0x000fc8000782c0ff */
[----:B------:R-:W-:-:S13]  /*45c0*/  PLOP3.LUT P1, PT, P4, P1, PT, 0x2f, 0xf2 ;  /* 0x0000000000f2781c */ /* 0x000fda0002722577 */
[----:B------:R-:W-:Y:S05]  /*45d0*/  @P1 BRA `(.L_x_96) ;  /* 0x00000004001c1947 */ /* 0x000fea0003800000 */
[----:B------:R-:W-:-:S04]  /*45e0*/  LOP3.LUT P1, RZ, R0, 0x7fffffff, RZ, 0xc0, !PT ;  /* 0x7fffffff00ff7812 */ /* 0x000fc8000782c0ff */
[----:B------:R-:W-:-:S13]  /*45f0*/  PLOP3.LUT P0, PT, P0, P1, PT, 0x2f, 0xf2 ;  /* 0x0000000000f2781c */ /* 0x000fda0000702577 */
[----:B------:R-:W-:Y:S05]  /*4600*/  @P0 BRA `(.L_x_97) ;  /* 0x0000000400040947 */ /* 0x000fea0003800000 */
[----:B------:R-:W-:Y:S02]  /*4610*/  ISETP.GE.AND P0, PT, R24, RZ, PT ;  /* 0x000000ff1800720c */ /* 0x000fe40003f06270 */
[----:B------:R-:W-:-:S11]  /*4620*/  ISETP.GE.AND P1, PT, R22, RZ, PT ;  /* 0x000000ff1600720c */ /* 0x000fd60003f26270 */
[----:B------:R-:W-:Y:S01]  /*4630*/  @P0 MOV R25, RZ ;  /* 0x000000ff00190202 */ /* 0x000fe20000000f00 */
[----:B------:R-:W-:Y:S01]  /*4640*/  @!P0 FFMA R3, R3, 1.84467440737095516160e+19, RZ ;  /* 0x5f80000003038823 */ /* 0x000fe200000000ff */
[----:B------:R-:W-:Y:S01]  /*4650*/  @!P0 MOV R25, 0xffffffc0 ;  /* 0xffffffc000198802 */ /* 0x000fe20000000f00 */
[----:B------:R-:W-:-:S03]  /*4660*/  @!P1 FFMA R0, R0, 1.84467440737095516160e+19, RZ ;  /* 0x5f80000000009823 */ /* 0x000fc600000000ff */
[----:B------:R-:W-:-:S07]  /*4670*/  @!P1 IADD3 R25, PT, PT, R25, 0x40, RZ ;  /* 0x0000004019199810 */ /* 0x000fce0007ffe0ff */
.L_x_93:
[----:B------:R-:W-:Y:S01]  /*4680*/  LEA R29, R20, 0xc0800000, 0x17 ;  /* 0xc0800000141d7811 */ /* 0x000fe200078eb8ff */
[----:B------:R-:W-:Y:S01]  /*4690*/  BSSY.RECONVERGENT B1, `(.L_x_98) ;  /* 0x0000036000017945 */ /* 0x000fe20003800200 */
[----:B------:R-:W-:-:S03]  /*46a0*/  IADD3 R23, PT, PT, R23, -0x7f, RZ ;  /* 0xffffff8117177810 */ /* 0x000fc60007ffe0ff */
[----:B------:R-:W-:Y:S01]  /*46b0*/  IMAD.IADD R28, R0, 0x1, -R29 ;  /* 0x00000001001c7824 */ /* 0x000fe200078e0a1d */
[C---:B------:R-:W-:Y:S01]  /*46c0*/  IADD3 R24, PT, PT, R23.reuse, 0x7f, -R20 ;  /* 0x0000007f17187810 */ /* 0x040fe20007ffe814 */
[----:B------:R-:W-:Y:S02]  /*46d0*/  IMAD R3, R23, -0x800000, R3 ;  /* 0xff80000017037824 */ /* 0x000fe400078e0203 */
[----:B------:R-:W0:Y:S01]  /*46e0*/  MUFU.RCP R0, R28 ;  /* 0x0000001c00007308 */ /* 0x000e220000001000 */
[----:B------:R-:W-:Y:S01]  /*46f0*/  FADD.FTZ R29, -R28, -RZ ;  /* 0x800000ff1c1d7221 */ /* 0x000fe20000010100 */
[----:B------:R-:W-:-:S03]  /*4700*/  IADD3 R25, PT, PT, R24, R25, RZ ;  /* 0x0000001918197210 */ /* 0x000fc60007ffe0ff */
[----:B0-----:R-:W-:-:S04]  /*4710*/  FFMA R22, R0, R29, 1 ;  /* 0x3f80000000167423 */ /* 0x001fc8000000001d */
[----:B------:R-:W-:-:S04]  /*4720*/  FFMA R0, R0, R22, R0 ;  /* 0x0000001600007223 */ /* 0x000fc80000000000 */
[----:B------:R-:W-:-:S04]  /*4730*/  FFMA R20, R3, R0, RZ ;  /* 0x0000000003147223 */ /* 0x000fc800000000ff */
[----:B------:R-:W-:-:S04]  /*4740*/  FFMA R23, R29, R20, R3 ;  /* 0x000000141d177223 */ /* 0x000fc80000000003 */
[----:B------:R-:W-:-:S04]  /*4750*/  FFMA R20, R0, R23, R20 ;  /* 0x0000001700147223 */ /* 0x000fc80000000014 */
[----:B------:R-:W-:-:S04]  /*4760*/  FFMA R3, R29, R20, R3 ;  /* 0x000000141d037223 */ /* 0x000fc80000000003 */
[----:B------:R-:W-:-:S05]  /*4770*/  FFMA R22, R0, R3, R20 ;  /* 0x0000000300167223 */ /* 0x000fca0000000014 */
[----:B------:R-:W-:-:S04]  /*4780*/  SHF.R.U32.HI R24, RZ, 0x17, R22 ;  /* 0x00000017ff187819 */ /* 0x000fc80000011616 */
[----:B------:R-:W-:-:S04]  /*4790*/  LOP3.LUT R24, R24, 0xff, RZ, 0xc0, !PT ;  /* 0x000000ff18187812 */ /* 0x000fc800078ec0ff */
[----:B------:R-:W-:-:S04]  /*47a0*/  IADD3 R23, PT, PT, R24, R25, RZ ;  /* 0x0000001918177210 */ /* 0x000fc80007ffe0ff */
[----:B------:R-:W-:-:S04]  /*47b0*/  IADD3 R24, PT, PT, R23, -0x1, RZ ;  /* 0xffffffff17187810 */ /* 0x000fc80007ffe0ff */
[----:B------:R-:W-:-:S13]  /*47c0*/  ISETP.GE.U32.AND P0, PT, R24, 0xfe, PT ;  /* 0x000000fe1800780c */ /* 0x000fda0003f06070 */
[----:B------:R-:W-:Y:S05]  /*47d0*/  @!P0 BRA `(.L_x_99) ;  /* 0x0000000000808947 */ /* 0x000fea0003800000 */
[----:B------:R-:W-:-:S13]  /*47e0*/  ISETP.GT.AND P0, PT, R23, 0xfe, PT ;  /* 0x000000fe1700780c */ /* 0x000fda0003f04270 */
[----:B------:R-:W-:Y:S05]  /*47f0*/  @P0 BRA `(.L_x_100) ;  /* 0x00000000006c0947 */ /* 0x000fea0003800000 */
[----:B------:R-:W-:-:S13]  /*4800*/  ISETP.GE.AND P0, PT, R23, 0x1, PT ;  /* 0x000000011700780c */ /* 0x000fda0003f06270 */
[----:B------:R-:W-:Y:S05]  /*4810*/  @P0 BRA `(.L_x_101) ;  /* 0x0000000000740947 */ /* 0x000fea0003800000 */
[----:B------:R-:W-:Y:S02]  /*4820*/  ISETP.GE.AND P0, PT, R23, -0x18, PT ;  /* 0xffffffe81700780c */ /* 0x000fe40003f06270 */
[----:B------:R-:W-:-:S11]  /*4830*/  LOP3.LUT R22, R22, 0x80000000, RZ, 0xc0, !PT ;  /* 0x8000000016167812 */ /* 0x000fd600078ec0ff */
[----:B------:R-:W-:Y:S05]  /*4840*/  @!P0 BRA `(.L_x_101) ;  /* 0x0000000000688947 */ /* 0x000fea0003800000 */
[CCC-:B------:R-:W-:Y:S01]  /*4850*/  FFMA.RZ R24, R0.reuse, R3.reuse, R20.reuse ;  /* 0x0000000300187223 */ /* 0x1c0fe2000000c014 */
[CCC-:B------:R-:W-:Y:S01]  /*4860*/  FFMA.RP R25, R0.reuse, R3.reuse, R20.reuse ;  /* 0x0000000300197223 */ /* 0x1c0fe20000008014 */
[----:B------:R-:W-:Y:S01]  /*4870*/  FFMA.RM R0, R0, R3, R20 ;  /* 0x0000000300007223 */ /* 0x000fe20000004014 */
[C---:B------:R-:W-:Y:S02]  /*4880*/  IADD3 R3, PT, PT, R23.reuse, 0x20, RZ ;  /* 0x0000002017037810 */ /* 0x040fe40007ffe0ff */
[----:B------:R-:W-:Y:S02]  /*4890*/  LOP3.LUT R20, R24, 0x7fffff, RZ, 0xc0, !PT ;  /* 0x007fffff18147812 */ /* 0x000fe400078ec0ff */
[C---:B------:R-:W-:Y:S02]  /*48a0*/  ISETP.NE.AND P4, PT, R23.reuse, RZ, PT ;  /* 0x000000ff1700720c */ /* 0x040fe40003f85270 */
[----:B------:R-:W-:Y:S02]  /*48b0*/  LOP3.LUT R20, R20, 0x800000, RZ, 0xfc, !PT ;  /* 0x0080000014147812 */ /* 0x000fe400078efcff */
[----:B------:R-:W-:Y:S01]  /*48c0*/  ISETP.NE.AND P1, PT, R23, RZ, PT ;  /* 0x000000ff1700720c */ /* 0x000fe20003f25270 */
[----:B------:R-:W-:Y:S01]  /*48d0*/  IMAD.MOV R23, RZ, RZ, -R23 ;  /* 0x000000ffff177224 */ /* 0x000fe200078e0a17 */
[----:B------:R-:W-:-:S02]  /*48e0*/  SHF.L.U32 R3, R20, R3, RZ ;  /* 0x0000000314037219 */ /* 0x000fc400000006ff */
[----:B------:R-:W-:Y:S02]  /*48f0*/  FSETP.NEU.FTZ.AND P0, PT, R25, R0, PT ;  /* 0x000000001900720b */ /* 0x000fe40003f1d000 */
[----:B------:R-:W-:Y:S02]  /*4900*/  SEL R23, R23, RZ, P4 ;  /* 0x000000ff17177207 */ /* 0x000fe40002000000 */
[----:B------:R-:W-:Y:S02]  /*4910*/  ISETP.NE.AND P1, PT, R3, RZ, P1 ;  /* 0x000000ff0300720c */ /* 0x000fe40000f25270 */
[----:B------:R-:W-:Y:S02]  /*4920*/  SHF.R.U32.HI R23, RZ, R23, R20 ;  /* 0x00000017ff177219 */ /* 0x000fe40000011614 */
[----:B------:R-:W-:Y:S02]  /*4930*/  PLOP3.LUT P0, PT, P0, P1, PT, 0xf8, 0x8f ;  /* 0x00000000008f781c */ /* 0x000fe40000703f70 */
[----:B------:R-:W-:-:S02]  /*4940*/  SHF.R.U32.HI R3, RZ, 0x1, R23 ;  /* 0x00000001ff037819 */ /* 0x000fc40000011617 */
[----:B------:R-:W-:-:S04]  /*4950*/  SEL R0, RZ, 0x1, !P0 ;  /* 0x00000001ff007807 */ /* 0x000fc80004000000 */
[----:B------:R-:W-:-:S04]  /*4960*/  LOP3.LUT R0, R0, 0x1, R3, 0xf8, !PT ;  /* 0x0000000100007812 */ /* 0x000fc800078ef803 */
[----:B------:R-:W-:-:S04]  /*4970*/  LOP3.LUT R0, R0, R23, RZ, 0xc0, !PT ;  /* 0x0000001700007212 */ /* 0x000fc800078ec0ff */
[----:B------:R-:W-:-:S04]  /*4980*/  IADD3 R3, PT, PT, R3, R0, RZ ;  /* 0x0000000003037210 */ /* 0x000fc80007ffe0ff */
[----:B------:R-:W-:Y:S01]  /*4990*/  LOP3.LUT R22, R3, R22, RZ, 0xfc, !PT ;  /* 0x0000001603167212 */ /* 0x000fe200078efcff */
[----:B------:R-:W-:Y:S06]  /*49a0*/  BRA `(.L_x_101) ;  /* 0x0000000000107947 */ /* 0x000fec0003800000 */
.L_x_100:
[----:B------:R-:W-:-:S04]  /*49b0*/  LOP3.LUT R22, R22, 0x80000000, RZ, 0xc0, !PT ;  /* 0x8000000016167812 */ /* 0x000fc800078ec0ff */
[----:B------:R-:W-:Y:S01]  /*49c0*/  LOP3.LUT R22, R22, 0x7f800000, RZ, 0xfc, !PT ;  /* 0x7f80000016167812 */ /* 0x000fe200078efcff */
[----:B------:R-:W-:Y:S06]  /*49d0*/  BRA `(.L_x_101) ;  /* 0x0000000000047947 */ /* 0x000fec0003800000 */
.L_x_99:
[----:B------:R-:W-:-:S07]  /*49e0*/  LEA R22, R25, R22, 0x17 ;  /* 0x0000001619167211 */ /* 0x000fce00078eb8ff */
.L_x_101:
[----:B------:R-:W-:Y:S05]  /*49f0*/  BSYNC.RECONVERGENT B1 ;  /* 0x0000000000017941 */ /* 0x000fea0003800200 */
.L_x_98:
[----:B------:R-:W-:Y:S01]  /*4a00*/  MOV R0, R22 ;  /* 0x0000001600007202 */ /* 0x000fe20000000f00 */
[----:B------:R-:W-:Y:S06]  /*4a10*/  BRA `(.L_x_102) ;  /* 0x0000000000207947 */ /* 0x000fec0003800000 */
.L_x_97:
[----:B------:R-:W-:-:S04]  /*4a20*/  LOP3.LUT R0, R0, 0x80000000, R3, 0x48, !PT ;  /* 0x8000000000007812 */ /* 0x000fc800078e4803 */
[----:B------:R-:W-:Y:S01]  /*4a30*/  LOP3.LUT R0, R0, 0x7f800000, RZ, 0xfc, !PT ;  /* 0x7f80000000007812 */ /* 0x000fe200078efcff */
[----:B------:R-:W-:Y:S06]  /*4a40*/  BRA `(.L_x_102) ;  /* 0x0000000000147947 */ /* 0x000fec0003800000 */
.L_x_96:
[----:B------:R-:W-:Y:S01]  /*4a50*/  LOP3.LUT R0, R0, 0x80000000, R3, 0x48, !PT ;  /* 0x8000000000007812 */ /* 0x000fe200078e4803 */
[----:B------:R-:W-:Y:S06]  /*4a60*/  BRA `(.L_x_102) ;  /* 0x00000000000c7947 */ /* 0x000fec0003800000 */
.L_x_95:
[----:B------:R-:W0:Y:S01]  /*4a70*/  MUFU.RSQ R0, -QNAN ;  /* 0xffc0000000007908 */ /* 0x000e220000001400 */
[----:B------:R-:W-:Y:S05]  /*4a80*/  BRA `(.L_x_102) ;  /* 0x0000000000047947 */ /* 0x000fea0003800000 */
.L_x_94:
[----:B------:R-:W-:-:S07]  /*4a90*/  FADD.FTZ R0, R3, R0 ;  /* 0x0000000003007221 */ /* 0x000fce0000010000 */
.L_x_102:
[----:B------:R-:W-:Y:S05]  /*4aa0*/  BSYNC.RECONVERGENT B0 ;  /* 0x0000000000007941 */ /* 0x000fea0003800200 */
.L_x_92:
[----:B------:R-:W-:Y:S01]  /*4ab0*/  HFMA2 R23, -RZ, RZ, 0, 0 ;  /* 0x00000000ff177431 */ /* 0x000fe200000001ff */
[----:B------:R-:W-:-:S04]  /*4ac0*/  MOV R22, R12 ;  /* 0x0000000c00167202 */ /* 0x000fc80000000f00 */
[----:B0-----:R-:W-:Y:S05]  /*4ad0*/  RET.REL.NODEC R22 `(_Z18NFOVUnbinnedKernelPtS_PKh) ;  /* 0xffffffb416487950 */ /* 0x001fea0003c3ffff */
.L_x_103:
[----:B------:R-:W-:-:S00]  /*4ae0*/  BRA `(.L_x_103) ;  /* 0xfffffffc00fc7947 */ /* 0x000fc0000383ffff */
[----:B------:R-:W-:-:S00]  /*4af0*/  NOP ;  /* 0x0000000000007918 */ /* 0x000fc00000000000 */
        /* <DEDUP_REMOVED lines=8> */
.L_x_105:


//--------------------- .text._Z9addKernelPiPKiS1_ --------------------------
	.section	.text._Z9addKernelPiPKiS1_,"ax",@progbits
	.align	128
        .global         _Z9addKernelPiPKiS1_
        .type           _Z9addKernelPiPKiS1_,@function
        .size           _Z9addKernelPiPKiS1_,(.L_x_107 - _Z9addKernelPiPKiS1_)
        .other          _Z9addKernelPiPKiS1_,@"STO_CUDA_ENTRY STV_DEFAULT"
_Z9addKernelPiPKiS1_:
.text._Z9addKernelPiPKiS1_:
[----:B------:R-:W-:Y:S01]  /*0000*/  LDC R1, c[0x0][0x37c] ;  /* 0x0000df00ff017b82 */ /* 0x000fe20000000800 */
[----:B------:R-:W0:Y:S07]  /*0010*/  S2R R9, SR_TID.X ;  /* 0x0000000000097919 */ /* 0x000e2e0000002100 */
[----:B------:R-:W0:Y:S01]  /*0020*/  LDC.64 R2, c[0x0][0x388] ;  /* 0x0000e200ff027b82 */ /* 0x000e220000000a00 */
[----:B------:R-:W1:Y:S07]  /*0030*/  LDCU.64 UR4, c[0x0][0x358] ;  /* 0x00006b00ff0477ac */ /* 0x000e6e0008000a00 */
[----:B------:R-:W2:Y:S08]  /*0040*/  LDC.64 R4, c[0x0][0x390] ;  /* 0x0000e400ff047b82 */ /* 0x000eb00000000a00 */
[----:B------:R-:W3:Y:S01]  /*0050*/  LDC.64 R6, c[0x0][0x380] ;  /* 0x0000e000ff067b82 */ /* 0x000ee20000000a00 */
[----:B0-----:R-:W-:-:S04]  /*0060*/  IMAD.WIDE.U32 R2, R9, 0x4, R2 ;  /* 0x0000000409027825 */ /* 0x001fc800078e0002 */
[C---:B--2---:R-:W-:Y:S02]  /*0070*/  IMAD.WIDE.U32 R4, R9.reuse, 0x4, R4 ;  /* 0x0000000409047825 */ /* 0x044fe400078e0004 */
[----:B-1----:R-:W2:Y:S04]  /*0080*/  LDG.E R2, desc[UR4][R2.64] ;  /* 0x0000000402027981 */ /* 0x002ea8000c1e1900 */
[----:B------:R-:W2:Y:S01]  /*0090*/  LDG.E R5, desc[UR4][R4.64] ;  /* 0x0000000404057981 */ /* 0x000ea2000c1e1900 */
[----:B---3--:R-:W-:Y:S01]  /*00a0*/  IMAD.WIDE.U32 R6, R9, 0x4, R6 ;  /* 0x0000000409067825 */ /* 0x008fe200078e0006 */
[----:B--2---:R-:W-:-:S05]  /*00b0*/  IADD3 R9, PT, PT, R2, R5, RZ ;  /* 0x0000000502097210 */ /* 0x004fca0007ffe0ff */
[----:B------:R-:W-:Y:S01]  /*00c0*/  STG.E desc[UR4][R6.64], R9 ;  /* 0x0000000906007986 */ /* 0x000fe2000c101904 */
[----:B------:R-:W-:Y:S05]  /*00d0*/  EXIT ;  /* 0x000000000000794d */ /* 0x000fea0003800000 */
.L_x_104:
        /* <DEDUP_REMOVED lines=10> */
.L_x_107:


//--------------------- .nv.shared.reserved.0     --------------------------
	.section	.nv.shared.reserved.0,"aw",@nobits
	.weak		__nv_reservedSMEM_offset_0_alias
	.size		__nv_reservedSMEM_offset_0_alias, 0, 64
	.other		__nv_reservedSMEM_offset_0_alias,@"STO_CUDA_RESERVED_SHARED STV_DEFAULT"
__nv_reservedSMEM_offset_0_alias:
	.zero		0
	.zero		64


//--------------------- .nv.constant0._Z18NFOVUnbinnedKernelPtS_PKh --------------------------
	.section	.nv.constant0._Z18NFOVUnbinnedKernelPtS_PKh,"a",@progbits
	.sectionflags	@""
	.align	4
.nv.constant0._Z18NFOVUnbinnedKernelPtS_PKh:
	.zero		920


//--------------------- .nv.constant0._Z9addKernelPiPKiS1_ --------------------------
	.section	.nv.constant0._Z9addKernelPiPKiS1_,"a",@progbits
	.sectionflags	@""
	.align	4
.nv.constant0._Z9addKernelPiPKiS1_:
	.zero		920


//--------------------- SYMBOLS --------------------------

	.type		.nv.reservedSmem.offset0,@object
	.size		.nv.reservedSmem.offset0,0x4
